	.target	sm_90a

	.elftype	@"ET_EXEC"


//--------------------- .note.nv.tkinfo           --------------------------
	.section	.note.nv.tkinfo,"",@"SHT_NOTE"
	.sectionflags	@"SHF_NOTE_NV_TKINFO"
	.tkinfo
        /*0018*/ 	.word	0x00000002
        /*0030*/ 	.string	""
        /*0030*/ 	.string	"ptxas"
        /*0030*/ 	.string	"Cuda compilation tools, release 13.0, V13.0.88"
        /*0030*/ 	.string	"Build cuda_13.0.r13.0/compiler.36424714_0"
        /*0030*/ 	.string	"-arch sm_90a -m 64 "



//--------------------- .note.nv.cuinfo           --------------------------
	.section	.note.nv.cuinfo,"",@"SHT_NOTE"
	.sectionflags	@"SHF_NOTE_NV_CUINFO"
        /*0018*/ 	.short	0x0002
        /*001a*/ 	.short	0x005a
        /*001c*/ 	.short	0x0082
	.zero		2


//--------------------- .nv.info                  --------------------------
	.section	.nv.info,"",@"SHT_CUDA_INFO"
	.align	4


	//----- nvinfo : EIATTR_REGCOUNT
	.align		4
        /*0000*/ 	.byte	0x04, 0x2f
        /*0002*/ 	.short	(.L_15 - .L_14)
	.align		4
.L_14:
        /*0004*/ 	.word	index@(_ZN7cutlass13device_kernelINS_4gemm6kernel13GemmUniversalIN4cute5tupleIJiiiiEEENS1_10collective13CollectiveMmaINS1_34MainloopSm90TmaGmmaWarpSpecializedILi18ENS5_IJNS4_1CILi2EEESB_NSA_ILi1EEEEEENS1_32KernelTmaWarpSpecializedPingpongEEENS5_IJNSA_ILi64EEENSA_ILi128EEENSA_ILi32EEEEEENS_6half_tENS5_IJlSC_lEEESK_SL_NS4_8TiledMMAINS4_8MMA_AtomIJNS4_4SM904GMMA26MMA_64x128x16_F32F16F16_SSILNSP_5MajorE0ELSR_0ELNSP_7ScaleInE1ELSS_1EEEEEENS4_6LayoutINS5_IJSC_SC_SC_EEENS5_IJNSA_ILi0EEESX_SX_EEEEENS5_IJNS4_10UnderscoreES10_S10_EEEEENS4_23SM90_TMA_LOAD_MULTICASTENS4_14ComposedLayoutINS4_7SwizzleILi2ELi4ELi3EEENS4_18smem_ptr_flag_bitsILi16EEENSV_INS5_IJNSA_ILi8EEESI_EEENS5_IJSI_SC_EEEEEEEvNS4_8identityES13_S1D_vS1E_EENS_8epilogue10collective6detail29Sm90TmaWarpSpecializedAdapterINS1H_15DefaultEpilogueISK_SL_SL_NS1G_6thread17LinearCombinationISK_Li1EffLNS1L_9ScaleType4KindE0ELNS_15FloatRoundStyleE2ESK_EENS1_15EpilogueDefaultEEEEEvvEEEEvNT_6ParamsE)
        /*0008*/ 	.word	0x000000a8


	//----- nvinfo : EIATTR_FRAME_SIZE
	.align		4
.L_15:
        /*000c*/ 	.byte	0x04, 0x11
        /*000e*/ 	.short	(.L_17 - .L_16)
	.align		4
.L_16:
        /*0010*/ 	.word	index@(_ZN7cutlass13device_kernelINS_4gemm6kernel13GemmUniversalIN4cute5tupleIJiiiiEEENS1_10collective13CollectiveMmaINS1_34MainloopSm90TmaGmmaWarpSpecializedILi18ENS5_IJNS4_1CILi2EEESB_NSA_ILi1EEEEEENS1_32KernelTmaWarpSpecializedPingpongEEENS5_IJNSA_ILi64EEENSA_ILi128EEENSA_ILi32EEEEEENS_6half_tENS5_IJlSC_lEEESK_SL_NS4_8TiledMMAINS4_8MMA_AtomIJNS4_4SM904GMMA26MMA_64x128x16_F32F16F16_SSILNSP_5MajorE0ELSR_0ELNSP_7ScaleInE1ELSS_1EEEEEENS4_6LayoutINS5_IJSC_SC_SC_EEENS5_IJNSA_ILi0EEESX_SX_EEEEENS5_IJNS4_10UnderscoreES10_S10_EEEEENS4_23SM90_TMA_LOAD_MULTICASTENS4_14ComposedLayoutINS4_7SwizzleILi2ELi4ELi3EEENS4_18smem_ptr_flag_bitsILi16EEENSV_INS5_IJNSA_ILi8EEESI_EEENS5_IJSI_SC_EEEEEEEvNS4_8identityES13_S1D_vS1E_EENS_8epilogue10collective6detail29Sm90TmaWarpSpecializedAdapterINS1H_15DefaultEpilogueISK_SL_SL_NS1G_6thread17LinearCombinationISK_Li1EffLNS1L_9ScaleType4KindE0ELNS_15FloatRoundStyleE2ESK_EENS1_15EpilogueDefaultEEEEEvvEEEEvNT_6ParamsE)
        /*0014*/ 	.word	0x00000008


	//----- nvinfo : EIATTR_MIN_STACK_SIZE
	.align		4
.L_17:
        /*0018*/ 	.byte	0x04, 0x12
        /*001a*/ 	.short	(.L_19 - .L_18)
	.align		4
.L_18:
        /*001c*/ 	.word	index@(_ZN7cutlass13device_kernelINS_4gemm6kernel13GemmUniversalIN4cute5tupleIJiiiiEEENS1_10collective13CollectiveMmaINS1_34MainloopSm90TmaGmmaWarpSpecializedILi18ENS5_IJNS4_1CILi2EEESB_NSA_ILi1EEEEEENS1_32KernelTmaWarpSpecializedPingpongEEENS5_IJNSA_ILi64EEENSA_ILi128EEENSA_ILi32EEEEEENS_6half_tENS5_IJlSC_lEEESK_SL_NS4_8TiledMMAINS4_8MMA_AtomIJNS4_4SM904GMMA26MMA_64x128x16_F32F16F16_SSILNSP_5MajorE0ELSR_0ELNSP_7ScaleInE1ELSS_1EEEEEENS4_6LayoutINS5_IJSC_SC_SC_EEENS5_IJNSA_ILi0EEESX_SX_EEEEENS5_IJNS4_10UnderscoreES10_S10_EEEEENS4_23SM90_TMA_LOAD_MULTICASTENS4_14ComposedLayoutINS4_7SwizzleILi2ELi4ELi3EEENS4_18smem_ptr_flag_bitsILi16EEENSV_INS5_IJNSA_ILi8EEESI_EEENS5_IJSI_SC_EEEEEEEvNS4_8identityES13_S1D_vS1E_EENS_8epilogue10collective6detail29Sm90TmaWarpSpecializedAdapterINS1H_15DefaultEpilogueISK_SL_SL_NS1G_6thread17LinearCombinationISK_Li1EffLNS1L_9ScaleType4KindE0ELNS_15FloatRoundStyleE2ESK_EENS1_15EpilogueDefaultEEEEEvvEEEEvNT_6ParamsE)
        /*0020*/ 	.word	0x00000008
.L_19:


//--------------------- .nv.compat                --------------------------
	.section	.nv.compat,"",@"SHT_CUDA_COMPAT_INFO"
	.align	4
        /*0000*/ 	.byte	0x02, 0x09, 0x01, 0x00, 0x02, 0x02, 0x04, 0x00, 0x02, 0x05, 0x05, 0x00, 0x03, 0x07, 0x01, 0x01
        /*0010*/ 	.byte	0x02, 0x03, 0x01, 0x00, 0x02, 0x06, 0x01, 0x00, 0x04, 0x0b, 0x08, 0x00, 0x00, 0x00, 0x00, 0x00
        /*0020*/ 	.byte	0x00, 0x00, 0x00, 0x00


//--------------------- .nv.info._ZN7cutlass13device_kernelINS_4gemm6kernel13GemmUniversalIN4cute5tupleIJiiiiEEENS1_10collective13CollectiveMmaINS1_34MainloopSm90TmaGmmaWarpSpecializedILi18ENS5_IJNS4_1CILi2EEESB_NSA_ILi1EEEEEENS1_32KernelTmaWarpSpecializedPingpongEEENS5_IJNSA_ILi64EEENSA_ILi128EEENSA_ILi32EEEEEENS_6half_tENS5_IJlSC_lEEESK_SL_NS4_8TiledMMAINS4_8MMA_AtomIJNS4_4SM904GMMA26MMA_64x128x16_F32F16F16_SSILNSP_5MajorE0ELSR_0ELNSP_7ScaleInE1ELSS_1EEEEEENS4_6LayoutINS5_IJSC_SC_SC_EEENS5_IJNSA_ILi0EEESX_SX_EEEEENS5_IJNS4_10UnderscoreES10_S10_EEEEENS4_23SM90_TMA_LOAD_MULTICASTENS4_14ComposedLayoutINS4_7SwizzleILi2ELi4ELi3EEENS4_18smem_ptr_flag_bitsILi16EEENSV_INS5_IJNSA_ILi8EEESI_EEENS5_IJSI_SC_EEEEEEEvNS4_8identityES13_S1D_vS1E_EENS_8epilogue10collective6detail29Sm90TmaWarpSpecializedAdapterINS1H_15DefaultEpilogueISK_SL_SL_NS1G_6thread17LinearCombinationISK_Li1EffLNS1L_9ScaleType4KindE0ELNS_15FloatRoundStyleE2ESK_EENS1_15EpilogueDefaultEEEEEvvEEEEvNT_6ParamsE --------------------------
	.section	.nv.info._ZN7cutlass13device_kernelINS_4gemm6kernel13GemmUniversalIN4cute5tupleIJiiiiEEENS1_10collective13CollectiveMmaINS1_34MainloopSm90TmaGmmaWarpSpecializedILi18ENS5_IJNS4_1CILi2EEESB_NSA_ILi1EEEEEENS1_32KernelTmaWarpSpecializedPingpongEEENS5_IJNSA_ILi64EEENSA_ILi128EEENSA_ILi32EEEEEENS_6half_tENS5_IJlSC_lEEESK_SL_NS4_8TiledMMAINS4_8MMA_AtomIJNS4_4SM904GMMA26MMA_64x128x16_F32F16F16_SSILNSP_5MajorE0ELSR_0ELNSP_7ScaleInE1ELSS_1EEEEEENS4_6LayoutINS5_IJSC_SC_SC_EEENS5_IJNSA_ILi0EEESX_SX_EEEEENS5_IJNS4_10UnderscoreES10_S10_EEEEENS4_23SM90_TMA_LOAD_MULTICASTENS4_14ComposedLayoutINS4_7SwizzleILi2ELi4ELi3EEENS4_18smem_ptr_flag_bitsILi16EEENSV_INS5_IJNSA_ILi8EEESI_EEENS5_IJSI_SC_EEEEEEEvNS4_8identityES13_S1D_vS1E_EENS_8epilogue10collective6detail29Sm90TmaWarpSpecializedAdapterINS1H_15DefaultEpilogueISK_SL_SL_NS1G_6thread17LinearCombinationISK_Li1EffLNS1L_9ScaleType4KindE0ELNS_15FloatRoundStyleE2ESK_EENS1_15EpilogueDefaultEEEEEvvEEEEvNT_6ParamsE,"",@"SHT_CUDA_INFO"
	.sectionflags	@""
	.align	4


	//----- nvinfo : EIATTR_CUDA_API_VERSION
	.align		4
        /*0000*/ 	.byte	0x04, 0x37
        /*0002*/ 	.short	(.L_21 - .L_20)
.L_20:
        /*0004*/ 	.word	0x00000082


	//----- nvinfo : EIATTR_KPARAM_INFO
	.align		4
.L_21:
        /*0008*/ 	.byte	0x04, 0x17
        /*000a*/ 	.short	(.L_23 - .L_22)
.L_22:
        /*000c*/ 	.word	0x00000000
        /*0010*/ 	.short	0x0000
        /*0012*/ 	.short	0x0070
        /*0014*/ 	.byte	0x00, 0xf0, 0x01, 0x10


	//----- nvinfo : EIATTR_SPARSE_MMA_MASK
	.align		4
.L_23:
        /*0018*/ 	.byte	0x03, 0x50
        /*001a*/ 	.short	0x0000


	//----- nvinfo : EIATTR_MAXREG_COUNT
	.align		4
        /*001c*/ 	.byte	0x03, 0x1b
        /*001e*/ 	.short	0x00a8


	//----- nvinfo : EIATTR_NUM_BARRIERS
	.align		4
        /*0020*/ 	.byte	0x02, 0x4c
        /*0022*/ 	.byte	0x01
	.zero		1


	//----- nvinfo : EIATTR_EXTERNS
	.align		4
        /*0024*/ 	.byte	0x04, 0x0f
        /*0026*/ 	.short	(.L_25 - .L_24)


	//   ....[0]....
	.align		4
.L_24:
        /*0028*/ 	.word	index@(__assertfail)


	//----- nvinfo : EIATTR_ANNOTATIONS
	.align		4
.L_25:
        /*002c*/ 	.byte	0x04, 0x55
        /*002e*/ 	.short	(.L_27 - .L_26)


	//   ....[0]....
.L_26:
        /*0030*/ 	.word	0x00000001
        /*0034*/ 	.byte	0xa0, 0x0f, 0x00, 0x00, 0x01, 0x00, 0x00, 0x00, 0x90, 0x63, 0x00, 0x00, 0x01, 0x00, 0x00, 0x00
        /*0044*/ 	.byte	0x10, 0x71, 0x00, 0x00


	//----- nvinfo : EIATTR_MERCURY_ISA_VERSION
	.align		4
.L_27:
        /*0048*/ 	.byte	0x03, 0x5f
        /*004a*/ 	.short	0x0101


	//----- nvinfo : EIATTR_INT_WARP_WIDE_INSTR_OFFSETS
	.align		4
        /*004c*/ 	.byte	0x04, 0x31
        /*004e*/ 	.short	(.L_29 - .L_28)


	//   ....[0]....
.L_28:
        /*0050*/ 	.word	0x00000720


	//   ....[1]....
        /*0054*/ 	.word	0x00000750


	//   ....[2]....
        /*0058*/ 	.word	0x00000790


	//   ....[3]....
        /*005c*/ 	.word	0x000008c0


	//   ....[4]....
        /*0060*/ 	.word	0x000008d0


	//   ....[5]....
        /*0064*/ 	.word	0x000008e0


	//   ....[6]....
        /*0068*/ 	.word	0x00000980


	//   ....[7]....
        /*006c*/ 	.word	0x000009c0


	//   ....[8]....
        /*0070*/ 	.word	0x00002010


	//----- nvinfo : EIATTR_COOP_GROUP_MASK_REGIDS
	.align		4
.L_29:
        /*0074*/ 	.byte	0x04, 0x29
        /*0076*/ 	.short	(.L_31 - .L_30)


	//   ....[0]....
.L_30:
        /*0078*/ 	.word	0xffffffff


	//   ....[1]....
        /*007c*/ 	.word	0xffffffff


	//   ....[2]....
        /*0080*/ 	.word	0xffffffff


	//   ....[3]....
        /*0084*/ 	.word	0xffffffff


	//   ....[4]....
        /*0088*/ 	.word	0xffffffff


	//   ....[5]....
        /*008c*/ 	.word	0xffffffff


	//   ....[6]....
        /*0090*/ 	.word	0xffffffff


	//----- nvinfo : EIATTR_COOP_GROUP_INSTR_OFFSETS
	.align		4
.L_31:
        /*0094*/ 	.byte	0x04, 0x28
        /*0096*/ 	.short	(.L_33 - .L_32)


	//   ....[0]....
.L_32:
        /*0098*/ 	.word	0x00000070


	//   ....[1]....
        /*009c*/ 	.word	0x00000080


	//   ....[2]....
        /*00a0*/ 	.word	0x00000140


	//   ....[3]....
        /*00a4*/ 	.word	0x000004e0


	//   ....[4]....
        /*00a8*/ 	.word	0x00000520


	//   ....[5]....
        /*00ac*/ 	.word	0x00000900


	//   ....[6]....
        /*00b0*/ 	.word	0x00000b40


	//----- nvinfo : EIATTR_REG_RECONFIG
	.align		4
.L_33:
        /*00b4*/ 	.byte	0x01, 0x54
	.zero		2


	//----- nvinfo : EIATTR_SYSCALL_OFFSETS
	.align		4
        /*00b8*/ 	.byte	0x04, 0x46
        /*00ba*/ 	.short	(.L_35 - .L_34)


	//   ....[0]....
.L_34:
        /*00bc*/ 	.word	0x00001a50


	//----- nvinfo : EIATTR_MBARRIER_INSTR_OFFSETS
	.align		4
.L_35:
        /*00c0*/ 	.byte	0x04, 0x39
        /*00c2*/ 	.short	(.L_37 - .L_36)


	//   ....[0]....
.L_36:
        /*00c4*/ 	.word	0x00000280
        /*00c8*/ 	.word	0x000000ff
        /*00cc*/ 	.word	0x00000000
        /*00d0*/ 	.short	0x0100
        /*00d2*/ 	.byte	0x08
	.zero		1


	//   ....[1]....
        /*00d4*/ 	.word	0x00000290
        /*00d8*/ 	.word	0x000000ff
        /*00dc*/ 	.word	0x00000090
        /*00e0*/ 	.short	0x0100
        /*00e2*/ 	.byte	0x08
	.zero		1


	//   ....[2]....
        /*00e4*/ 	.word	0x000002a0
        /*00e8*/ 	.word	0x000000ff
        /*00ec*/ 	.word	0x00000008
        /*00f0*/ 	.short	0x0100
        /*00f2*/ 	.byte	0x08
	.zero		1


	//   ....[3]....
        /*00f4*/ 	.word	0x000002b0
        /*00f8*/ 	.word	0x000000ff
        /*00fc*/ 	.word	0x00000098
        /*0100*/ 	.short	0x0100
        /*0102*/ 	.byte	0x08
	.zero		1


	//   ....[4]....
        /*0104*/ 	.word	0x000002c0
        /*0108*/ 	.word	0x000000ff
        /*010c*/ 	.word	0x00000010
        /*0110*/ 	.short	0x0100
        /*0112*/ 	.byte	0x08
	.zero		1


	//   ....[5]....
        /*0114*/ 	.word	0x000002d0
        /*0118*/ 	.word	0x000000ff
        /*011c*/ 	.word	0x000000a0
        /*0120*/ 	.short	0x0100
        /*0122*/ 	.byte	0x08
	.zero		1


	//   ....[6]....
        /*0124*/ 	.word	0x000002e0
        /*0128*/ 	.word	0x000000ff
        /*012c*/ 	.word	0x00000018
        /*0130*/ 	.short	0x0100
        /*0132*/ 	.byte	0x08
	.zero		1


	//   ....[7]....
        /*0134*/ 	.word	0x000002f0
        /*0138*/ 	.word	0x000000ff
        /*013c*/ 	.word	0x000000a8
        /*0140*/ 	.short	0x0100
        /*0142*/ 	.byte	0x08
	.zero		1


	//   ....[8]....
        /*0144*/ 	.word	0x00000300
        /*0148*/ 	.word	0x000000ff
        /*014c*/ 	.word	0x00000020
        /*0150*/ 	.short	0x0100
        /*0152*/ 	.byte	0x08
	.zero		1


	//   ....[9]....
        /*0154*/ 	.word	0x00000310
        /*0158*/ 	.word	0x000000ff
        /*015c*/ 	.word	0x000000b0
        /*0160*/ 	.short	0x0100
        /*0162*/ 	.byte	0x08
	.zero		1


	//   ....[10]....
        /*0164*/ 	.word	0x00000320
        /*0168*/ 	.word	0x000000ff
        /*016c*/ 	.word	0x00000028
        /*0170*/ 	.short	0x0100
        /*0172*/ 	.byte	0x08
	.zero		1


	//   ....[11]....
        /*0174*/ 	.word	0x00000330
        /*0178*/ 	.word	0x000000ff
        /*017c*/ 	.word	0x000000b8
        /*0180*/ 	.short	0x0100
        /*0182*/ 	.byte	0x08
	.zero		1


	//   ....[12]....
        /*0184*/ 	.word	0x00000340
        /*0188*/ 	.word	0x000000ff
        /*018c*/ 	.word	0x00000030
        /*0190*/ 	.short	0x0100
        /*0192*/ 	.byte	0x08
	.zero		1


	//   ....[13]....
        /*0194*/ 	.word	0x00000350
        /*0198*/ 	.word	0x000000ff
        /*019c*/ 	.word	0x000000c0
        /*01a0*/ 	.short	0x0100
        /*01a2*/ 	.byte	0x08
	.zero		1


	//   ....[14]....
        /*01a4*/ 	.word	0x00000360
        /*01a8*/ 	.word	0x000000ff
        /*01ac*/ 	.word	0x00000038
        /*01b0*/ 	.short	0x0100
        /*01b2*/ 	.byte	0x08
	.zero		1


	//   ....[15]....
        /*01b4*/ 	.word	0x00000370
        /*01b8*/ 	.word	0x000000ff
        /*01bc*/ 	.word	0x000000c8
        /*01c0*/ 	.short	0x0100
        /*01c2*/ 	.byte	0x08
	.zero		1


	//   ....[16]....
        /*01c4*/ 	.word	0x00000380
        /*01c8*/ 	.word	0x000000ff
        /*01cc*/ 	.word	0x00000040
        /*01d0*/ 	.short	0x0100
        /*01d2*/ 	.byte	0x08
	.zero		1


	//   ....[17]....
        /*01d4*/ 	.word	0x00000390
        /*01d8*/ 	.word	0x000000ff
        /*01dc*/ 	.word	0x000000d0
        /*01e0*/ 	.short	0x0100
        /*01e2*/ 	.byte	0x08
	.zero		1


	//   ....[18]....
        /*01e4*/ 	.word	0x000003a0
        /*01e8*/ 	.word	0x000000ff
        /*01ec*/ 	.word	0x00000048
        /*01f0*/ 	.short	0x0100
        /*01f2*/ 	.byte	0x08
	.zero		1


	//   ....[19]....
        /*01f4*/ 	.word	0x000003b0
        /*01f8*/ 	.word	0x000000ff
        /*01fc*/ 	.word	0x000000d8
        /*0200*/ 	.short	0x0100
        /*0202*/ 	.byte	0x08
	.zero		1


	//   ....[20]....
        /*0204*/ 	.word	0x000003c0
        /*0208*/ 	.word	0x000000ff
        /*020c*/ 	.word	0x00000050
        /*0210*/ 	.short	0x0100
        /*0212*/ 	.byte	0x08
	.zero		1


	//   ....[21]....
        /*0214*/ 	.word	0x000003d0
        /*0218*/ 	.word	0x000000ff
        /*021c*/ 	.word	0x000000e0
        /*0220*/ 	.short	0x0100
        /*0222*/ 	.byte	0x08
	.zero		1


	//   ....[22]....
        /*0224*/ 	.word	0x000003e0
        /*0228*/ 	.word	0x000000ff
        /*022c*/ 	.word	0x00000058
        /*0230*/ 	.short	0x0100
        /*0232*/ 	.byte	0x08
	.zero		1


	//   ....[23]....
        /*0234*/ 	.word	0x000003f0
        /*0238*/ 	.word	0x000000ff
        /*023c*/ 	.word	0x000000e8
        /*0240*/ 	.short	0x0100
        /*0242*/ 	.byte	0x08
	.zero		1


	//   ....[24]....
        /*0244*/ 	.word	0x00000400
        /*0248*/ 	.word	0x000000ff
        /*024c*/ 	.word	0x00000060
        /*0250*/ 	.short	0x0100
        /*0252*/ 	.byte	0x08
	.zero		1


	//   ....[25]....
        /*0254*/ 	.word	0x00000410
        /*0258*/ 	.word	0x000000ff
        /*025c*/ 	.word	0x000000f0
        /*0260*/ 	.short	0x0100
        /*0262*/ 	.byte	0x08
	.zero		1


	//   ....[26]....
        /*0264*/ 	.word	0x00000420
        /*0268*/ 	.word	0x000000ff
        /*026c*/ 	.word	0x00000068
        /*0270*/ 	.short	0x0100
        /*0272*/ 	.byte	0x08
	.zero		1


	//   ....[27]....
        /*0274*/ 	.word	0x00000430
        /*0278*/ 	.word	0x000000ff
        /*027c*/ 	.word	0x000000f8
        /*0280*/ 	.short	0x0100
        /*0282*/ 	.byte	0x08
	.zero		1


	//   ....[28]....
        /*0284*/ 	.word	0x00000440
        /*0288*/ 	.word	0x000000ff
        /*028c*/ 	.word	0x00000070
        /*0290*/ 	.short	0x0100
        /*0292*/ 	.byte	0x08
	.zero		1


	//   ....[29]....
        /*0294*/ 	.word	0x00000450
        /*0298*/ 	.word	0x000000ff
        /*029c*/ 	.word	0x00000100
        /*02a0*/ 	.short	0x0100
        /*02a2*/ 	.byte	0x08
	.zero		1


	//   ....[30]....
        /*02a4*/ 	.word	0x00000460
        /*02a8*/ 	.word	0x000000ff
        /*02ac*/ 	.word	0x00000078
        /*02b0*/ 	.short	0x0100
        /*02b2*/ 	.byte	0x08
	.zero		1


	//   ....[31]....
        /*02b4*/ 	.word	0x00000470
        /*02b8*/ 	.word	0x000000ff
        /*02bc*/ 	.word	0x00000108
        /*02c0*/ 	.short	0x0100
        /*02c2*/ 	.byte	0x08
	.zero		1


	//   ....[32]....
        /*02c4*/ 	.word	0x00000480
        /*02c8*/ 	.word	0x000000ff
        /*02cc*/ 	.word	0x00000080
        /*02d0*/ 	.short	0x0100
        /*02d2*/ 	.byte	0x08
	.zero		1


	//   ....[33]....
        /*02d4*/ 	.word	0x00000490
        /*02d8*/ 	.word	0x000000ff
        /*02dc*/ 	.word	0x00000110
        /*02e0*/ 	.short	0x0100
        /*02e2*/ 	.byte	0x08
	.zero		1


	//   ....[34]....
        /*02e4*/ 	.word	0x000004a0
        /*02e8*/ 	.word	0x000000ff
        /*02ec*/ 	.word	0x00000088
        /*02f0*/ 	.short	0x0100
        /*02f2*/ 	.byte	0x08
	.zero		1


	//   ....[35]....
        /*02f4*/ 	.word	0x000004b0
        /*02f8*/ 	.word	0x000000ff
        /*02fc*/ 	.word	0x00000118
        /*0300*/ 	.short	0x0100
        /*0302*/ 	.byte	0x08
	.zero		1


	//   ....[36]....
        /*0304*/ 	.word	0x000009f0
        /*0308*/ 	.word	0x000000ff
        /*030c*/ 	.word	0x00000150
        /*0310*/ 	.short	0x0100
        /*0312*/ 	.byte	0x08
	.zero		1


	//   ....[37]....
        /*0314*/ 	.word	0x00000a80
        /*0318*/ 	.word	0x000000ff
        /*031c*/ 	.word	0x00000158
        /*0320*/ 	.short	0x0100
        /*0322*/ 	.byte	0x08
	.zero		1


	//   ....[38]....
        /*0324*/ 	.word	0x00000ac0
        /*0328*/ 	.word	0x000000ff
        /*032c*/ 	.word	0x00000130
        /*0330*/ 	.short	0x0100
        /*0332*/ 	.byte	0x09
	.zero		1


	//   ....[39]....
        /*0334*/ 	.word	0x00000ad0
        /*0338*/ 	.word	0x000000ff
        /*033c*/ 	.word	0x00000138
        /*0340*/ 	.short	0x0100
        /*0342*/ 	.byte	0x09
	.zero		1


	//   ....[40]....
        /*0344*/ 	.word	0x00000ae0
        /*0348*/ 	.word	0x000000ff
        /*034c*/ 	.word	0x00000140
        /*0350*/ 	.short	0x0100
        /*0352*/ 	.byte	0x09
	.zero		1


	//   ....[41]....
        /*0354*/ 	.word	0x00000af0
        /*0358*/ 	.word	0x000000ff
        /*035c*/ 	.word	0x00000148
        /*0360*/ 	.short	0x0100
        /*0362*/ 	.byte	0x09
	.zero		1


	//   ....[42]....
        /*0364*/ 	.word	0x00001930
        /*0368*/ 	.word	0x0000005f
        /*036c*/ 	.word	0x00000000
        /*0370*/ 	.short	0x010a
        /*0372*/ 	.byte	0x2a
	.zero		1


	//   ....[43]....
        /*0374*/ 	.word	0x00001ad0
        /*0378*/ 	.word	0x00000003
        /*037c*/ 	.word	0x00000000
        /*0380*/ 	.short	0x010a
        /*0382*/ 	.byte	0x3f
	.zero		1


	//   ....[44]....
        /*0384*/ 	.word	0x00001b10
        /*0388*/ 	.word	0x00000003
        /*038c*/ 	.word	0x00000000
        /*0390*/ 	.short	0x010a
        /*0392*/ 	.byte	0x3f
	.zero		1


	//   ....[45]....
        /*0394*/ 	.word	0x00001d10
        /*0398*/ 	.word	0x000000ff
        /*039c*/ 	.word	0x00000000
        /*03a0*/ 	.short	0x010a
        /*03a2*/ 	.byte	0x04
	.zero		1


	//   ....[46]....
        /*03a4*/ 	.word	0x00001d50
        /*03a8*/ 	.word	0x000000ff
        /*03ac*/ 	.word	0x00000000
        /*03b0*/ 	.short	0x010a
        /*03b2*/ 	.byte	0x04
	.zero		1


	//   ....[47]....
        /*03b4*/ 	.word	0x00001eb0
        /*03b8*/ 	.word	0x00000005
        /*03bc*/ 	.word	0x00000000
        /*03c0*/ 	.short	0x0101
        /*03c2*/ 	.byte	0x3f
	.zero		1


	//   ....[48]....
        /*03c4*/ 	.word	0x00001fb0
        /*03c8*/ 	.word	0x00000060
        /*03cc*/ 	.word	0x00000000
        /*03d0*/ 	.short	0x0101
        /*03d2*/ 	.byte	0x2f
	.zero		1


	//   ....[49]....
        /*03d4*/ 	.word	0x000020b0
        /*03d8*/ 	.word	0x00000003
        /*03dc*/ 	.word	0x00000000
        /*03e0*/ 	.short	0x0101
        /*03e2*/ 	.byte	0x3f
	.zero		1


	//   ....[50]....
        /*03e4*/ 	.word	0x00002170
        /*03e8*/ 	.word	0x0000005f
        /*03ec*/ 	.word	0x00000010
        /*03f0*/ 	.short	0x010a
        /*03f2*/ 	.byte	0x2a
	.zero		1


	//   ....[51]....
        /*03f4*/ 	.word	0x000063b0
        /*03f8*/ 	.word	0x00000062
        /*03fc*/ 	.word	0x00000000
        /*0400*/ 	.short	0x0101
        /*0402*/ 	.byte	0x2f
	.zero		1


	//   ....[52]....
        /*0404*/ 	.word	0x00006e30
        /*0408*/ 	.word	0x0000000a
        /*040c*/ 	.word	0x00000090
        /*0410*/ 	.short	0x010a
        /*0412*/ 	.byte	0x3f
	.zero		1


	//   ....[53]....
        /*0414*/ 	.word	0x00007220
        /*0418*/ 	.word	0x00000005
        /*041c*/ 	.word	0x00000158
        /*0420*/ 	.short	0x0101
        /*0422*/ 	.byte	0x3f
	.zero		1


	//   ....[54]....
        /*0424*/ 	.word	0x000079a0
        /*0428*/ 	.word	0x00000009
        /*042c*/ 	.word	0x00000000
        /*0430*/ 	.short	0x010a
        /*0432*/ 	.byte	0x3f
	.zero		1


	//   ....[55]....
        /*0434*/ 	.word	0x00007a20
        /*0438*/ 	.word	0x00000008
        /*043c*/ 	.word	0x00000000
        /*0440*/ 	.short	0x010a
        /*0442*/ 	.byte	0x3f
	.zero		1


	//   ....[56]....
        /*0444*/ 	.word	0x00007ab0
        /*0448*/ 	.word	0x00000009
        /*044c*/ 	.word	0x00000000
        /*0450*/ 	.short	0x010a
        /*0452*/ 	.byte	0x3f
	.zero		1


	//   ....[57]....
        /*0454*/ 	.word	0x00007b40
        /*0458*/ 	.word	0x00000008
        /*045c*/ 	.word	0x00000000
        /*0460*/ 	.short	0x010a
        /*0462*/ 	.byte	0x3f
	.zero		1


	//   ....[58]....
        /*0464*/ 	.word	0x00007bd0
        /*0468*/ 	.word	0x00000009
        /*046c*/ 	.word	0x00000000
        /*0470*/ 	.short	0x010a
        /*0472*/ 	.byte	0x3f
	.zero		1


	//   ....[59]....
        /*0474*/ 	.word	0x00007c60
        /*0478*/ 	.word	0x00000008
        /*047c*/ 	.word	0x00000000
        /*0480*/ 	.short	0x010a
        /*0482*/ 	.byte	0x3f
	.zero		1


	//   ....[60]....
        /*0484*/ 	.word	0x00007cf0
        /*0488*/ 	.word	0x00000009
        /*048c*/ 	.word	0x00000000
        /*0490*/ 	.short	0x010a
        /*0492*/ 	.byte	0x3f
	.zero		1


	//   ....[61]....
        /*0494*/ 	.word	0x00007d80
        /*0498*/ 	.word	0x00000008
        /*049c*/ 	.word	0x00000000
        /*04a0*/ 	.short	0x010a
        /*04a2*/ 	.byte	0x3f
	.zero		1


	//   ....[62]....
        /*04a4*/ 	.word	0x00007e10
        /*04a8*/ 	.word	0x00000009
        /*04ac*/ 	.word	0x00000000
        /*04b0*/ 	.short	0x010a
        /*04b2*/ 	.byte	0x3f
	.zero		1


	//   ....[63]....
        /*04b4*/ 	.word	0x00007ea0
        /*04b8*/ 	.word	0x00000008
        /*04bc*/ 	.word	0x00000000
        /*04c0*/ 	.short	0x010a
        /*04c2*/ 	.byte	0x3f
	.zero		1


	//   ....[64]....
        /*04c4*/ 	.word	0x00007f30
        /*04c8*/ 	.word	0x00000009
        /*04cc*/ 	.word	0x00000000
        /*04d0*/ 	.short	0x010a
        /*04d2*/ 	.byte	0x3f
	.zero		1


	//   ....[65]....
        /*04d4*/ 	.word	0x00007fc0
        /*04d8*/ 	.word	0x00000008
        /*04dc*/ 	.word	0x00000000
        /*04e0*/ 	.short	0x010a
        /*04e2*/ 	.byte	0x3f
	.zero		1


	//   ....[66]....
        /*04e4*/ 	.word	0x00008050
        /*04e8*/ 	.word	0x00000009
        /*04ec*/ 	.word	0x00000000
        /*04f0*/ 	.short	0x010a
        /*04f2*/ 	.byte	0x3f
	.zero		1


	//   ....[67]....
        /*04f4*/ 	.word	0x000080e0
        /*04f8*/ 	.word	0x00000008
        /*04fc*/ 	.word	0x00000000
        /*0500*/ 	.short	0x010a
        /*0502*/ 	.byte	0x3f
	.zero		1


	//   ....[68]....
        /*0504*/ 	.word	0x00008170
        /*0508*/ 	.word	0x00000009
        /*050c*/ 	.word	0x00000000
        /*0510*/ 	.short	0x010a
        /*0512*/ 	.byte	0x3f
	.zero		1


	//   ....[69]....
        /*0514*/ 	.word	0x00008200
        /*0518*/ 	.word	0x00000008
        /*051c*/ 	.word	0x00000000
        /*0520*/ 	.short	0x010a
        /*0522*/ 	.byte	0x3f
	.zero		1


	//   ....[70]....
        /*0524*/ 	.word	0x00008290
        /*0528*/ 	.word	0x0000000b
        /*052c*/ 	.word	0x00000000
        /*0530*/ 	.short	0x010a
        /*0532*/ 	.byte	0x3f
	.zero		1


	//   ....[71]....
        /*0534*/ 	.word	0x00008320
        /*0538*/ 	.word	0x00000003
        /*053c*/ 	.word	0x00000000
        /*0540*/ 	.short	0x010a
        /*0542*/ 	.byte	0x3f
	.zero		1


	//   ....[72]....
        /*0544*/ 	.word	0x00008380
        /*0548*/ 	.word	0x00000061
        /*054c*/ 	.word	0x00000000
        /*0550*/ 	.short	0x010a
        /*0552*/ 	.byte	0x3f
	.zero		1


	//   ....[73]....
        /*0554*/ 	.word	0x000083d0
        /*0558*/ 	.word	0x00000003
        /*055c*/ 	.word	0x00000000
        /*0560*/ 	.short	0x010a
        /*0562*/ 	.byte	0x3f
	.zero		1


	//   ....[74]....
        /*0564*/ 	.word	0x00008430
        /*0568*/ 	.word	0x00000005
        /*056c*/ 	.word	0x00000000
        /*0570*/ 	.short	0x010a
        /*0572*/ 	.byte	0x3f
	.zero		1


	//   ....[75]....
        /*0574*/ 	.word	0x00008480
        /*0578*/ 	.word	0x00000061
        /*057c*/ 	.word	0x00000010
        /*0580*/ 	.short	0x010a
        /*0582*/ 	.byte	0x3f
	.zero		1


	//   ....[76]....
        /*0584*/ 	.word	0x00008550
        /*0588*/ 	.word	0x0000000a
        /*058c*/ 	.word	0x00000090
        /*0590*/ 	.short	0x010a
        /*0592*/ 	.byte	0x3f
	.zero		1


	//   ....[77]....
        /*0594*/ 	.word	0x00008620
        /*0598*/ 	.word	0x00000009
        /*059c*/ 	.word	0x00000000
        /*05a0*/ 	.short	0x010a
        /*05a2*/ 	.byte	0x3f
	.zero		1


	//   ....[78]....
        /*05a4*/ 	.word	0x00008670
        /*05a8*/ 	.word	0x00000008
        /*05ac*/ 	.word	0x00000000
        /*05b0*/ 	.short	0x010a
        /*05b2*/ 	.byte	0x3f
	.zero		1


	//   ....[79]....
        /*05b4*/ 	.word	0x000086c0
        /*05b8*/ 	.word	0x00000009
        /*05bc*/ 	.word	0x00000000
        /*05c0*/ 	.short	0x010a
        /*05c2*/ 	.byte	0x3f
	.zero		1


	//   ....[80]....
        /*05c4*/ 	.word	0x00008710
        /*05c8*/ 	.word	0x00000008
        /*05cc*/ 	.word	0x00000000
        /*05d0*/ 	.short	0x010a
        /*05d2*/ 	.byte	0x3f
	.zero		1


	//   ....[81]....
        /*05d4*/ 	.word	0x00008760
        /*05d8*/ 	.word	0x00000009
        /*05dc*/ 	.word	0x00000000
        /*05e0*/ 	.short	0x010a
        /*05e2*/ 	.byte	0x3f
	.zero		1


	//   ....[82]....
        /*05e4*/ 	.word	0x000087b0
        /*05e8*/ 	.word	0x00000008
        /*05ec*/ 	.word	0x00000000
        /*05f0*/ 	.short	0x010a
        /*05f2*/ 	.byte	0x3f
	.zero		1


	//   ....[83]....
        /*05f4*/ 	.word	0x00008800
        /*05f8*/ 	.word	0x00000009
        /*05fc*/ 	.word	0x00000000
        /*0600*/ 	.short	0x010a
        /*0602*/ 	.byte	0x3f
	.zero		1


	//   ....[84]....
        /*0604*/ 	.word	0x00008850
        /*0608*/ 	.word	0x00000008
        /*060c*/ 	.word	0x00000000
        /*0610*/ 	.short	0x010a
        /*0612*/ 	.byte	0x3f
	.zero		1


	//   ....[85]....
        /*0614*/ 	.word	0x000088a0
        /*0618*/ 	.word	0x00000009
        /*061c*/ 	.word	0x00000000
        /*0620*/ 	.short	0x010a
        /*0622*/ 	.byte	0x3f
	.zero		1


	//   ....[86]....
        /*0624*/ 	.word	0x000088f0
        /*0628*/ 	.word	0x00000008
        /*062c*/ 	.word	0x00000000
        /*0630*/ 	.short	0x010a
        /*0632*/ 	.byte	0x3f
	.zero		1


	//   ....[87]....
        /*0634*/ 	.word	0x00008940
        /*0638*/ 	.word	0x00000009
        /*063c*/ 	.word	0x00000000
        /*0640*/ 	.short	0x010a
        /*0642*/ 	.byte	0x3f
	.zero		1


	//   ....[88]....
        /*0644*/ 	.word	0x00008990
        /*0648*/ 	.word	0x00000008
        /*064c*/ 	.word	0x00000000
        /*0650*/ 	.short	0x010a
        /*0652*/ 	.byte	0x3f
	.zero		1


	//   ....[89]....
        /*0654*/ 	.word	0x000089e0
        /*0658*/ 	.word	0x00000009
        /*065c*/ 	.word	0x00000000
        /*0660*/ 	.short	0x010a
        /*0662*/ 	.byte	0x3f
	.zero		1


	//   ....[90]....
        /*0664*/ 	.word	0x00008a30
        /*0668*/ 	.word	0x00000008
        /*066c*/ 	.word	0x00000000
        /*0670*/ 	.short	0x010a
        /*0672*/ 	.byte	0x3f
	.zero		1


	//   ....[91]....
        /*0674*/ 	.word	0x00008a80
        /*0678*/ 	.word	0x00000009
        /*067c*/ 	.word	0x00000000
        /*0680*/ 	.short	0x010a
        /*0682*/ 	.byte	0x3f
	.zero		1


	//   ....[92]....
        /*0684*/ 	.word	0x00008ad0
        /*0688*/ 	.word	0x00000008
        /*068c*/ 	.word	0x00000000
        /*0690*/ 	.short	0x010a
        /*0692*/ 	.byte	0x3f
	.zero		1


	//   ....[93]....
        /*0694*/ 	.word	0x00008b20
        /*0698*/ 	.word	0x0000000b
        /*069c*/ 	.word	0x00000000
        /*06a0*/ 	.short	0x010a
        /*06a2*/ 	.byte	0x3f
	.zero		1


	//----- nvinfo : EIATTR_NUM_MBARRIERS
	.align		4
.L_37:
        /*06a4*/ 	.byte	0x03, 0x38
        /*06a6*/ 	.short	0x002a


	//----- nvinfo : EIATTR_EXIT_INSTR_OFFSETS
	.align		4
        /*06a8*/ 	.byte	0x04, 0x1c
        /*06aa*/ 	.short	(.L_39 - .L_38)


	//   ....[0]....
.L_38:
        /*06ac*/ 	.word	0x000015e0


	//   ....[1]....
        /*06b0*/ 	.word	0x00001640


	//   ....[2]....
        /*06b4*/ 	.word	0x00006a40


	//   ....[3]....
        /*06b8*/ 	.word	0x00006a70


	//   ....[4]....
        /*06bc*/ 	.word	0x00008370


	//----- nvinfo : EIATTR_MAX_THREADS
	.align		4
.L_39:
        /*06c0*/ 	.byte	0x04, 0x05
        /*06c2*/ 	.short	(.L_41 - .L_40)
.L_40:
        /*06c4*/ 	.word	0x00000180
        /*06c8*/ 	.word	0x00000001
        /*06cc*/ 	.word	0x00000001


	//----- nvinfo : EIATTR_CRS_STACK_SIZE
	.align		4
.L_41:
        /*06d0*/ 	.byte	0x04, 0x1e
        /*06d2*/ 	.short	(.L_43 - .L_42)
.L_42:
        /*06d4*/ 	.word	0x00000000


	//----- nvinfo : EIATTR_CBANK_PARAM_SIZE
	.align		4
.L_43:
        /*06d8*/ 	.byte	0x03, 0x19
        /*06da*/ 	.short	0x0470


	//----- nvinfo : EIATTR_PARAM_CBANK
	.align		4
        /*06dc*/ 	.byte	0x04, 0x0a
        /*06de*/ 	.short	(.L_45 - .L_44)
	.align		4
.L_44:
        /*06e0*/ 	.word	index@(.nv.constant0._ZN7cutlass13device_kernelINS_4gemm6kernel13GemmUniversalIN4cute5tupleIJiiiiEEENS1_10collective13CollectiveMmaINS1_34MainloopSm90TmaGmmaWarpSpecializedILi18ENS5_IJNS4_1CILi2EEESB_NSA_ILi1EEEEEENS1_32KernelTmaWarpSpecializedPingpongEEENS5_IJNSA_ILi64EEENSA_ILi128EEENSA_ILi32EEEEEENS_6half_tENS5_IJlSC_lEEESK_SL_NS4_8TiledMMAINS4_8MMA_AtomIJNS4_4SM904GMMA26MMA_64x128x16_F32F16F16_SSILNSP_5MajorE0ELSR_0ELNSP_7ScaleInE1ELSS_1EEEEEENS4_6LayoutINS5_IJSC_SC_SC_EEENS5_IJNSA_ILi0EEESX_SX_EEEEENS5_IJNS4_10UnderscoreES10_S10_EEEEENS4_23SM90_TMA_LOAD_MULTICASTENS4_14ComposedLayoutINS4_7SwizzleILi2ELi4ELi3EEENS4_18smem_ptr_flag_bitsILi16EEENSV_INS5_IJNSA_ILi8EEESI_EEENS5_IJSI_SC_EEEEEEEvNS4_8identityES13_S1D_vS1E_EENS_8epilogue10collective6detail29Sm90TmaWarpSpecializedAdapterINS1H_15DefaultEpilogueISK_SL_SL_NS1G_6thread17LinearCombinationISK_Li1EffLNS1L_9ScaleType4KindE0ELNS_15FloatRoundStyleE2ESK_EENS1_15EpilogueDefaultEEEEEvvEEEEvNT_6ParamsE)
        /*06e4*/ 	.short	0x0210
        /*06e6*/ 	.short	0x0470


	//----- nvinfo : EIATTR_SW_WAR
	.align		4
.L_45:
        /*06e8*/ 	.byte	0x04, 0x36
        /*06ea*/ 	.short	(.L_47 - .L_46)
.L_46:
        /*06ec*/ 	.word	0x00000008
.L_47:


//--------------------- .nv.callgraph             --------------------------
	.section	.nv.callgraph,"",@"SHT_CUDA_CALLGRAPH"
	.align	4
	.sectionentsize	8
	.align		4
        /*0000*/ 	.word	0x00000000
	.align		4
        /*0004*/ 	.word	0xffffffff
	.align		4
        /*0008*/ 	.word	index@(_ZN7cutlass13device_kernelINS_4gemm6kernel13GemmUniversalIN4cute5tupleIJiiiiEEENS1_10collective13CollectiveMmaINS1_34MainloopSm90TmaGmmaWarpSpecializedILi18ENS5_IJNS4_1CILi2EEESB_NSA_ILi1EEEEEENS1_32KernelTmaWarpSpecializedPingpongEEENS5_IJNSA_ILi64EEENSA_ILi128EEENSA_ILi32EEEEEENS_6half_tENS5_IJlSC_lEEESK_SL_NS4_8TiledMMAINS4_8MMA_AtomIJNS4_4SM904GMMA26MMA_64x128x16_F32F16F16_SSILNSP_5MajorE0ELSR_0ELNSP_7ScaleInE1ELSS_1EEEEEENS4_6LayoutINS5_IJSC_SC_SC_EEENS5_IJNSA_ILi0EEESX_SX_EEEEENS5_IJNS4_10UnderscoreES10_S10_EEEEENS4_23SM90_TMA_LOAD_MULTICASTENS4_14ComposedLayoutINS4_7SwizzleILi2ELi4ELi3EEENS4_18smem_ptr_flag_bitsILi16EEENSV_INS5_IJNSA_ILi8EEESI_EEENS5_IJSI_SC_EEEEEEEvNS4_8identityES13_S1D_vS1E_EENS_8epilogue10collective6detail29Sm90TmaWarpSpecializedAdapterINS1H_15DefaultEpilogueISK_SL_SL_NS1G_6thread17LinearCombinationISK_Li1EffLNS1L_9ScaleType4KindE0ELNS_15FloatRoundStyleE2ESK_EENS1_15EpilogueDefaultEEEEEvvEEEEvNT_6ParamsE)
	.align		4
        /*000c*/ 	.word	index@(__assertfail)
	.align		4
        /*0010*/ 	.word	0x00000000
	.align		4
        /*0014*/ 	.word	0xfffffffe
	.align		4
        /*0018*/ 	.word	0x00000000
	.align		4
        /*001c*/ 	.word	0xfffffffd
	.align		4
        /*0020*/ 	.word	0x00000000
	.align		4
        /*0024*/ 	.word	0xfffffffc


//--------------------- .nv.constant4             --------------------------
	.section	.nv.constant4,"a",@progbits
	.align	8
	.align		8
.nv.constant4:
        /*0000*/ 	.dword	__assertfail
	.align		8
        /*0008*/ 	.dword	__unnamed_1
	.align		8
        /*0010*/ 	.dword	_ZN39_INTERNAL_79e7cd15_4_k_cu_bd36f89c_35794cuda3std3__45__cpo5beginE
	.align		8
        /*0018*/ 	.dword	_ZN39_INTERNAL_79e7cd15_4_k_cu_bd36f89c_35794cuda3std3__45__cpo3endE
	.align		8
        /*0020*/ 	.dword	_ZN39_INTERNAL_79e7cd15_4_k_cu_bd36f89c_35794cuda3std3__45__cpo6cbeginE
	.align		8
        /*0028*/ 	.dword	_ZN39_INTERNAL_79e7cd15_4_k_cu_bd36f89c_35794cuda3std3__45__cpo4cendE
	.align		8
        /*0030*/ 	.dword	_ZN39_INTERNAL_79e7cd15_4_k_cu_bd36f89c_35794cuda3std3__441_GLOBAL__N__79e7cd15_4_k_cu_bd36f89c_35796ignoreE
	.align		8
        /*0038*/ 	.dword	_ZN39_INTERNAL_79e7cd15_4_k_cu_bd36f89c_35794cuda3std3__419piecewise_constructE
	.align		8
        /*0040*/ 	.dword	_ZN39_INTERNAL_79e7cd15_4_k_cu_bd36f89c_35794cuda3std3__48in_placeE
	.align		8
        /*0048*/ 	.dword	_ZN39_INTERNAL_79e7cd15_4_k_cu_bd36f89c_35794cuda3std6ranges3__45__cpo4swapE
	.align		8
        /*0050*/ 	.dword	_ZN39_INTERNAL_79e7cd15_4_k_cu_bd36f89c_35794cuda3std6ranges3__45__cpo9iter_moveE
	.align		8
        /*0058*/ 	.dword	_ZN39_INTERNAL_79e7cd15_4_k_cu_bd36f89c_35794cute7productE
	.align		8
        /*0060*/ 	.dword	_ZN39_INTERNAL_79e7cd15_4_k_cu_bd36f89c_35794cute1_E
	.align		8
        /*0068*/ 	.dword	$str$22
	.align		8
        /*0070*/ 	.dword	$str$23


//--------------------- .text._ZN7cutlass13device_kernelINS_4gemm6kernel13GemmUniversalIN4cute5tupleIJiiiiEEENS1_10collective13CollectiveMmaINS1_34MainloopSm90TmaGmmaWarpSpecializedILi18ENS5_IJNS4_1CILi2EEESB_NSA_ILi1EEEEEENS1_32KernelTmaWarpSpecializedPingpongEEENS5_IJNSA_ILi64EEENSA_ILi128EEENSA_ILi32EEEEEENS_6half_tENS5_IJlSC_lEEESK_SL_NS4_8TiledMMAINS4_8MMA_AtomIJNS4_4SM904GMMA26MMA_64x128x16_F32F16F16_SSILNSP_5MajorE0ELSR_0ELNSP_7ScaleInE1ELSS_1EEEEEENS4_6LayoutINS5_IJSC_SC_SC_EEENS5_IJNSA_ILi0EEESX_SX_EEEEENS5_IJNS4_10UnderscoreES10_S10_EEEEENS4_23SM90_TMA_LOAD_MULTICASTENS4_14ComposedLayoutINS4_7SwizzleILi2ELi4ELi3EEENS4_18smem_ptr_flag_bitsILi16EEENSV_INS5_IJNSA_ILi8EEESI_EEENS5_IJSI_SC_EEEEEEEvNS4_8identityES13_S1D_vS1E_EENS_8epilogue10collective6detail29Sm90TmaWarpSpecializedAdapterINS1H_15DefaultEpilogueISK_SL_SL_NS1G_6thread17LinearCombinationISK_Li1EffLNS1L_9ScaleType4KindE0ELNS_15FloatRoundStyleE2ESK_EENS1_15EpilogueDefaultEEEEEvvEEEEvNT_6ParamsE --------------------------
	.section	.text._ZN7cutlass13device_kernelINS_4gemm6kernel13GemmUniversalIN4cute5tupleIJiiiiEEENS1_10collective13CollectiveMmaINS1_34MainloopSm90TmaGmmaWarpSpecializedILi18ENS5_IJNS4_1CILi2EEESB_NSA_ILi1EEEEEENS1_32KernelTmaWarpSpecializedPingpongEEENS5_IJNSA_ILi64EEENSA_ILi128EEENSA_ILi32EEEEEENS_6half_tENS5_IJlSC_lEEESK_SL_NS4_8TiledMMAINS4_8MMA_AtomIJNS4_4SM904GMMA26MMA_64x128x16_F32F16F16_SSILNSP_5MajorE0ELSR_0ELNSP_7ScaleInE1ELSS_1EEEEEENS4_6LayoutINS5_IJSC_SC_SC_EEENS5_IJNSA_ILi0EEESX_SX_EEEEENS5_IJNS4_10UnderscoreES10_S10_EEEEENS4_23SM90_TMA_LOAD_MULTICASTENS4_14ComposedLayoutINS4_7SwizzleILi2ELi4ELi3EEENS4_18smem_ptr_flag_bitsILi16EEENSV_INS5_IJNSA_ILi8EEESI_EEENS5_IJSI_SC_EEEEEEEvNS4_8identityES13_S1D_vS1E_EENS_8epilogue10collective6detail29Sm90TmaWarpSpecializedAdapterINS1H_15DefaultEpilogueISK_SL_SL_NS1G_6thread17LinearCombinationISK_Li1EffLNS1L_9ScaleType4KindE0ELNS_15FloatRoundStyleE2ESK_EENS1_15EpilogueDefaultEEEEEvvEEEEvNT_6ParamsE,"ax",@progbits
	.align	128
.text._ZN7cutlass13device_kernelINS_4gemm6kernel13GemmUniversalIN4cute5tupleIJiiiiEEENS1_10collective13CollectiveMmaINS1_34MainloopSm90TmaGmmaWarpSpecializedILi18ENS5_IJNS4_1CILi2EEESB_NSA_ILi1EEEEEENS1_32KernelTmaWarpSpecializedPingpongEEENS5_IJNSA_ILi64EEENSA_ILi128EEENSA_ILi32EEEEEENS_6half_tENS5_IJlSC_lEEESK_SL_NS4_8TiledMMAINS4_8MMA_AtomIJNS4_4SM904GMMA26MMA_64x128x16_F32F16F16_SSILNSP_5MajorE0ELSR_0ELNSP_7ScaleInE1ELSS_1EEEEEENS4_6LayoutINS5_IJSC_SC_SC_EEENS5_IJNSA_ILi0EEESX_SX_EEEEENS5_IJNS4_10UnderscoreES10_S10_EEEEENS4_23SM90_TMA_LOAD_MULTICASTENS4_14ComposedLayoutINS4_7SwizzleILi2ELi4ELi3EEENS4_18smem_ptr_flag_bitsILi16EEENSV_INS5_IJNSA_ILi8EEESI_EEENS5_IJSI_SC_EEEEEEEvNS4_8identityES13_S1D_vS1E_EENS_8epilogue10collective6detail29Sm90TmaWarpSpecializedAdapterINS1H_15DefaultEpilogueISK_SL_SL_NS1G_6thread17LinearCombinationISK_Li1EffLNS1L_9ScaleType4KindE0ELNS_15FloatRoundStyleE2ESK_EENS1_15EpilogueDefaultEEEEEvvEEEEvNT_6ParamsE:
        .type           _ZN7cutlass13device_kernelINS_4gemm6kernel13GemmUniversalIN4cute5tupleIJiiiiEEENS1_10collective13CollectiveMmaINS1_34MainloopSm90TmaGmmaWarpSpecializedILi18ENS5_IJNS4_1CILi2EEESB_NSA_ILi1EEEEEENS1_32KernelTmaWarpSpecializedPingpongEEENS5_IJNSA_ILi64EEENSA_ILi128EEENSA_ILi32EEEEEENS_6half_tENS5_IJlSC_lEEESK_SL_NS4_8TiledMMAINS4_8MMA_AtomIJNS4_4SM904GMMA26MMA_64x128x16_F32F16F16_SSILNSP_5MajorE0ELSR_0ELNSP_7ScaleInE1ELSS_1EEEEEENS4_6LayoutINS5_IJSC_SC_SC_EEENS5_IJNSA_ILi0EEESX_SX_EEEEENS5_IJNS4_10UnderscoreES10_S10_EEEEENS4_23SM90_TMA_LOAD_MULTICASTENS4_14ComposedLayoutINS4_7SwizzleILi2ELi4ELi3EEENS4_18smem_ptr_flag_bitsILi16EEENSV_INS5_IJNSA_ILi8EEESI_EEENS5_IJSI_SC_EEEEEEEvNS4_8identityES13_S1D_vS1E_EENS_8epilogue10collective6detail29Sm90TmaWarpSpecializedAdapterINS1H_15DefaultEpilogueISK_SL_SL_NS1G_6thread17LinearCombinationISK_Li1EffLNS1L_9ScaleType4KindE0ELNS_15FloatRoundStyleE2ESK_EENS1_15EpilogueDefaultEEEEEvvEEEEvNT_6ParamsE,@function
        .size           _ZN7cutlass13device_kernelINS_4gemm6kernel13GemmUniversalIN4cute5tupleIJiiiiEEENS1_10collective13CollectiveMmaINS1_34MainloopSm90TmaGmmaWarpSpecializedILi18ENS5_IJNS4_1CILi2EEESB_NSA_ILi1EEEEEENS1_32KernelTmaWarpSpecializedPingpongEEENS5_IJNSA_ILi64EEENSA_ILi128EEENSA_ILi32EEEEEENS_6half_tENS5_IJlSC_lEEESK_SL_NS4_8TiledMMAINS4_8MMA_AtomIJNS4_4SM904GMMA26MMA_64x128x16_F32F16F16_SSILNSP_5MajorE0ELSR_0ELNSP_7ScaleInE1ELSS_1EEEEEENS4_6LayoutINS5_IJSC_SC_SC_EEENS5_IJNSA_ILi0EEESX_SX_EEEEENS5_IJNS4_10UnderscoreES10_S10_EEEEENS4_23SM90_TMA_LOAD_MULTICASTENS4_14ComposedLayoutINS4_7SwizzleILi2ELi4ELi3EEENS4_18smem_ptr_flag_bitsILi16EEENSV_INS5_IJNSA_ILi8EEESI_EEENS5_IJSI_SC_EEEEEEEvNS4_8identityES13_S1D_vS1E_EENS_8epilogue10collective6detail29Sm90TmaWarpSpecializedAdapterINS1H_15DefaultEpilogueISK_SL_SL_NS1G_6thread17LinearCombinationISK_Li1EffLNS1L_9ScaleType4KindE0ELNS_15FloatRoundStyleE2ESK_EENS1_15EpilogueDefaultEEEEEvvEEEEvNT_6ParamsE,(.L_x_230 - _ZN7cutlass13device_kernelINS_4gemm6kernel13GemmUniversalIN4cute5tupleIJiiiiEEENS1_10collective13CollectiveMmaINS1_34MainloopSm90TmaGmmaWarpSpecializedILi18ENS5_IJNS4_1CILi2EEESB_NSA_ILi1EEEEEENS1_32KernelTmaWarpSpecializedPingpongEEENS5_IJNSA_ILi64EEENSA_ILi128EEENSA_ILi32EEEEEENS_6half_tENS5_IJlSC_lEEESK_SL_NS4_8TiledMMAINS4_8MMA_AtomIJNS4_4SM904GMMA26MMA_64x128x16_F32F16F16_SSILNSP_5MajorE0ELSR_0ELNSP_7ScaleInE1ELSS_1EEEEEENS4_6LayoutINS5_IJSC_SC_SC_EEENS5_IJNSA_ILi0EEESX_SX_EEEEENS5_IJNS4_10UnderscoreES10_S10_EEEEENS4_23SM90_TMA_LOAD_MULTICASTENS4_14ComposedLayoutINS4_7SwizzleILi2ELi4ELi3EEENS4_18smem_ptr_flag_bitsILi16EEENSV_INS5_IJNSA_ILi8EEESI_EEENS5_IJSI_SC_EEEEEEEvNS4_8identityES13_S1D_vS1E_EENS_8epilogue10collective6detail29Sm90TmaWarpSpecializedAdapterINS1H_15DefaultEpilogueISK_SL_SL_NS1G_6thread17LinearCombinationISK_Li1EffLNS1L_9ScaleType4KindE0ELNS_15FloatRoundStyleE2ESK_EENS1_15EpilogueDefaultEEEEEvvEEEEvNT_6ParamsE)
        .other          _ZN7cutlass13device_kernelINS_4gemm6kernel13GemmUniversalIN4cute5tupleIJiiiiEEENS1_10collective13CollectiveMmaINS1_34MainloopSm90TmaGmmaWarpSpecializedILi18ENS5_IJNS4_1CILi2EEESB_NSA_ILi1EEEEEENS1_32KernelTmaWarpSpecializedPingpongEEENS5_IJNSA_ILi64EEENSA_ILi128EEENSA_ILi32EEEEEENS_6half_tENS5_IJlSC_lEEESK_SL_NS4_8TiledMMAINS4_8MMA_AtomIJNS4_4SM904GMMA26MMA_64x128x16_F32F16F16_SSILNSP_5MajorE0ELSR_0ELNSP_7ScaleInE1ELSS_1EEEEEENS4_6LayoutINS5_IJSC_SC_SC_EEENS5_IJNSA_ILi0EEESX_SX_EEEEENS5_IJNS4_10UnderscoreES10_S10_EEEEENS4_23SM90_TMA_LOAD_MULTICASTENS4_14ComposedLayoutINS4_7SwizzleILi2ELi4ELi3EEENS4_18smem_ptr_flag_bitsILi16EEENSV_INS5_IJNSA_ILi8EEESI_EEENS5_IJSI_SC_EEEEEEEvNS4_8identityES13_S1D_vS1E_EENS_8epilogue10collective6detail29Sm90TmaWarpSpecializedAdapterINS1H_15DefaultEpilogueISK_SL_SL_NS1G_6thread17LinearCombinationISK_Li1EffLNS1L_9ScaleType4KindE0ELNS_15FloatRoundStyleE2ESK_EENS1_15EpilogueDefaultEEEEEvvEEEEvNT_6ParamsE,@"STO_CUDA_ENTRY STV_DEFAULT"
_ZN7cutlass13device_kernelINS_4gemm6kernel13GemmUniversalIN4cute5tupleIJiiiiEEENS1_10collective13CollectiveMmaINS1_34MainloopSm90TmaGmmaWarpSpecializedILi18ENS5_IJNS4_1CILi2EEESB_NSA_ILi1EEEEEENS1_32KernelTmaWarpSpecializedPingpongEEENS5_IJNSA_ILi64EEENSA_ILi128EEENSA_ILi32EEEEEENS_6half_tENS5_IJlSC_lEEESK_SL_NS4_8TiledMMAINS4_8MMA_AtomIJNS4_4SM904GMMA26MMA_64x128x16_F32F16F16_SSILNSP_5MajorE0ELSR_0ELNSP_7ScaleInE1ELSS_1EEEEEENS4_6LayoutINS5_IJSC_SC_SC_EEENS5_IJNSA_ILi0EEESX_SX_EEEEENS5_IJNS4_10UnderscoreES10_S10_EEEEENS4_23SM90_TMA_LOAD_MULTICASTENS4_14ComposedLayoutINS4_7SwizzleILi2ELi4ELi3EEENS4_18smem_ptr_flag_bitsILi16EEENSV_INS5_IJNSA_ILi8EEESI_EEENS5_IJSI_SC_EEEEEEEvNS4_8identityES13_S1D_vS1E_EENS_8epilogue10collective6detail29Sm90TmaWarpSpecializedAdapterINS1H_15DefaultEpilogueISK_SL_SL_NS1G_6thread17LinearCombinationISK_Li1EffLNS1L_9ScaleType4KindE0ELNS_15FloatRoundStyleE2ESK_EENS1_15EpilogueDefaultEEEEEvvEEEEvNT_6ParamsE:
[----:B------:R-:W0:Y:S02]  /*0000*/  LDC R1, c[0x0][0x28] ;  /* 0x00000a00ff017b82 */ /* 0x000e240000000800 */
[----:B0-----:R-:W-:Y:S01]  /*0010*/  VIADD R1, R1, 0xfffffff8 ;  /* 0xfffffff801017836 */ /* 0x001fe20000000000 */
[----:B------:R-:W0:Y:S01]  /*0020*/  S2R R4, SR_TID.X ;  /* 0x0000000000047919 */ /* 0x000e220000002100 */
[----:B------:R-:W-:Y:S01]  /*0030*/  ELECT P0, URZ, PT ;  /* 0x00000000003f782f */ /* 0x000fe20003800000 */
[----:B------:R-:W-:Y:S01]  /*0040*/  BSSY B0, `(.L_x_0) ;  /* 0x000000f000007945 */ /* 0x000fe20003800000 */
[--C-:B0-----:R-:W-:Y:S02]  /*0050*/  SHF.R.U32.HI R2, RZ, 0x5, R4.reuse ;  /* 0x00000005ff027819 */ /* 0x101fe40000011604 */
[----:B------:R-:W-:-:S03]  /*0060*/  SHF.R.U32.HI R7, RZ, 0x7, R4 ;  /* 0x00000007ff077819 */ /* 0x000fc60000011604 */
[----:B------:R-:W0:Y:S04]  /*0070*/  SHFL.IDX PT, R5, R2, RZ, 0x1f ;  /* 0x00001fff02057589 */ /* 0x000e2800000e0000 */
[----:B------:R1:W2:Y:S01]  /*0080*/  SHFL.IDX PT, R10, R7, RZ, 0x1f ;  /* 0x00001fff070a7589 */ /* 0x0002a200000e0000 */
[----:B0-----:R-:W-:-:S13]  /*0090*/  ISETP.NE.OR P0, PT, R5, RZ, !P0 ;  /* 0x000000ff0500720c */ /* 0x001fda0004705670 */
[----:B-12---:R-:W-:Y:S05]  /*00a0*/  @P0 BRA `(.L_x_1) ;  /* 0x0000000000200947 */ /* 0x006fea0003800000 */
[----:B------:R-:W-:Y:S02]  /*00b0*/  ULDC.64 UR4, c[0x0][0x198] ;  /* 0x0000660000047ab9 */ /* 0x000fe40000000a00 */
[----:B------:R-:W-:Y:S02]  /*00c0*/  UIADD3 UR6, UP0, UR4, 0xf0, URZ ;  /* 0x000000f004067890 */ /* 0x000fe4000ff1e03f */
[----:B------:R-:W-:Y:S02]  /*00d0*/  UIADD3 UR4, UP1, UR4, 0x1f0, URZ ;  /* 0x000001f004047890 */ /* 0x000fe4000ff3e03f */
[----:B------:R-:W-:Y:S02]  /*00e0*/  UIADD3.X UR7, URZ, UR5, URZ, UP0, !UPT ;  /* 0x000000053f077290 */ /* 0x000fe400087fe43f */
[----:B------:R-:W-:-:S07]  /*00f0*/  UIADD3.X UR5, URZ, UR5, URZ, UP1, !UPT ;  /* 0x000000053f057290 */ /* 0x000fce0008ffe43f */
[----:B------:R0:W-:Y:S02]  /*0100*/  UTMACCTL.PF [UR6] ;  /* 0x00000000060079b9 */ /* 0x0001e40008040000 */
[----:B------:R0:W-:Y:S02]  /*0110*/  UTMACCTL.PF [UR4] ;  /* 0x00000000040079b9 */ /* 0x0001e40008040000 */
[----:B0-----:R-:W-:Y:S01]  /*0120*/  NOP ;  /* 0x0000000000007918 */ /* 0x001fe20000000000 */
.L_x_1:
[----:B------:R-:W-:Y:S05]  /*0130*/  BSYNC B0 ;  /* 0x0000000000007941 */ /* 0x000fea0003800000 */
.L_x_0:
[----:B------:R-:W0:Y:S01]  /*0140*/  SHFL.IDX PT, R8, R2, RZ, 0x1f ;  /* 0x00001fff02087589 */ /* 0x000e2200000e0000 */
[----:B------:R-:W-:-:S04]  /*0150*/  SHF.R.S32.HI R3, RZ, 0x1f, R4 ;  /* 0x0000001fff037819 */ /* 0x000fc80000011404 */
[----:B------:R-:W-:Y:S02]  /*0160*/  LEA.HI R3, R3, R4, RZ, 0x7 ;  /* 0x0000000403037211 */ /* 0x000fe400078f38ff */
[----:B0-----:R-:W-:-:S13]  /*0170*/  ISETP.NE.AND P0, PT, R8, RZ, PT ;  /* 0x000000ff0800720c */ /* 0x001fda0003f05270 */
[----:B------:R-:W-:Y:S05]  /*0180*/  @P0 BRA `(.L_x_2) ;  /* 0x0000000000d40947 */ /* 0x000fea0003800000 */
[----:B------:R-:W-:Y:S01]  /*0190*/  ELECT P0, URZ, PT ;  /* 0x00000000003f782f */ /* 0x000fe20003800000 */
[----:B------:R-:W-:-:S12]  /*01a0*/  BSSY B0, `(.L_x_2) ;  /* 0x0000033000007945 */ /* 0x000fd80003800000 */
[----:B------:R-:W-:Y:S05]  /*01b0*/  @!P0 BRA `(.L_x_3) ;  /* 0x0000000000c48947 */ /* 0x000fea0003800000 */
[----:B------:R-:W0:Y:S01]  /*01c0*/  S2UR UR8, SR_CgaCtaId ;  /* 0x00000000000879c3 */ /* 0x000e220000008800 */
[----:B------:R-:W-:Y:S01]  /*01d0*/  UMOV UR4, 0x400 ;  /* 0x0000040000047882 */ /* 0x000fe20000000000 */
[----:B------:R-:W-:Y:S01]  /*01e0*/  UMOV UR5, 0x1 ;  /* 0x0000000100057882 */ /* 0x000fe20000000000 */
[----:B------:R-:W-:Y:S02]  /*01f0*/  UMOV UR6, 0x3 ;  /* 0x0000000300067882 */ /* 0x000fe40000000000 */
[----:B------:R-:W-:-:S04]  /*0200*/  UIADD3 UR6, -UR6, 0x100000, URZ ;  /* 0x0010000006067890 */ /* 0x000fc8000fffe13f */
[----:B------:R-:W-:Y:S02]  /*0210*/  USHF.L.U32 UR7, UR6, 0xb, URZ ;  /* 0x0000000b06077899 */ /* 0x000fe4000800063f */
[----:B------:R-:W-:Y:S02]  /*0220*/  USHF.L.U32 UR6, UR6, 0x1, URZ ;  /* 0x0000000106067899 */ /* 0x000fe4000800063f */
[----:B0-----:R-:W-:Y:S02]  /*0230*/  ULEA UR8, UR8, UR4, 0x18 ;  /* 0x0000000408087291 */ /* 0x001fe4000f8ec03f */
[----:B------:R-:W-:-:S04]  /*0240*/  UIADD3 UR4, -UR5, 0x100000, URZ ;  /* 0x0010000005047890 */ /* 0x000fc8000fffe13f */
[----:B------:R-:W-:Y:S02]  /*0250*/  USHF.L.U32 UR5, UR4, 0xb, URZ ;  /* 0x0000000b04057899 */ /* 0x000fe4000800063f */
[----:B------:R-:W-:Y:S01]  /*0260*/  USHF.L.U32 UR4, UR4, 0x1, URZ ;  /* 0x0000000104047899 */ /* 0x000fe2000800063f */
[----:B------:R-:W0:Y:S11]  /*0270*/  FENCE.VIEW.ASYNC.S ;  /* 0x00000000000073c6 */ /* 0x000e360000000000 */
[----:B0-----:R0:W1:Y:S01]  /*0280*/  SYNCS.EXCH.64 URZ, [UR8], UR4 ;  /* 0x00000004083f75b2 */ /* 0x0010620008000100 */
[----:B------:R0:W2:Y:S01]  /*0290*/  SYNCS.EXCH.64 URZ, [UR8+0x90], UR6 ;  /* 0x00009006083f75b2 */ /* 0x0000a20008000100 */
[----:B------:R0:W3:Y:S01]  /*02a0*/  SYNCS.EXCH.64 URZ, [UR8+0x8], UR4 ;  /* 0x00000804083f75b2 */ /* 0x0000e20008000100 */
[----:B------:R0:W4:Y:S01]  /*02b0*/  SYNCS.EXCH.64 URZ, [UR8+0x98], UR6 ;  /* 0x00009806083f75b2 */ /* 0x0001220008000100 */
[----:B------:R0:W0:Y:S01]  /*02c0*/  SYNCS.EXCH.64 URZ, [UR8+0x10], UR4 ;  /* 0x00001004083f75b2 */ /* 0x0000220008000100 */
        /* <DEDUP_REMOVED lines=31> */
[----:B-1234-:R-:W-:Y:S01]  /*04c0*/  NOP ;  /* 0x0000000000007918 */ /* 0x01efe20000000000 */
.L_x_3:
[----:B0-----:R-:W-:Y:S05]  /*04d0*/  BSYNC B0 ;  /* 0x0000000000007941 */ /* 0x001fea0003800000 */
.L_x_2:
[----:B------:R-:W0:Y:S01]  /*04e0*/  SHFL.IDX PT, R13, R2, RZ, 0x1f ;  /* 0x00001fff020d7589 */ /* 0x000e2200000e0000 */
[----:B------:R-:W1:Y:S01]  /*04f0*/  S2UR UR12, SR_CTAID.X ;  /* 0x00000000000c79c3 */ /* 0x000e620000002500 */
[----:B------:R-:W-:Y:S02]  /*0500*/  LOP3.LUT R3, R3, 0xffffff80, RZ, 0xc0, !PT ;  /* 0xffffff8003037812 */ /* 0x000fe400078ec0ff */
[----:B------:R-:W-:Y:S01]  /*0510*/  ELECT P0, URZ, PT ;  /* 0x00000000003f782f */ /* 0x000fe20003800000 */
[----:B------:R2:W3:Y:S01]  /*0520*/  SHFL.IDX PT, R12, R2, RZ, 0x1f ;  /* 0x00001fff020c7589 */ /* 0x0004e200000e0000 */
[----:B------:R-:W-:Y:S01]  /*0530*/  ELECT P1, URZ, PT ;  /* 0x00000000003f782f */ /* 0x000fe20003820000 */
[----:B------:R-:W-:Y:S01]  /*0540*/  NOP ;  /* 0x0000000000007918 */ /* 0x000fe20000000000 */
[----:B------:R-:W-:Y:S01]  /*0550*/  IMAD.IADD R3, R4, 0x1, -R3 ;  /* 0x0000000104037824 */ /* 0x000fe200078e0a03 */
[----:B------:R-:W4:Y:S01]  /*0560*/  S2R R6, SR_CTAID.Y ;  /* 0x0000000000067919 */ /* 0x000f220000002600 */
[----:B------:R-:W-:Y:S01]  /*0570*/  ULDC UR4, c[0x0][0x150] ;  /* 0x0000540000047ab9 */ /* 0x000fe20000000800 */
[----:B------:R-:W5:Y:S01]  /*0580*/  LDC R14, c[0x0][0x144] ;  /* 0x00005100ff0e7b82 */ /* 0x000f620000000800 */
[----:B------:R-:W-:Y:S01]  /*0590*/  UMOV UR11, 0x80 ;  /* 0x00000080000b7882 */ /* 0x000fe20000000000 */
[----:B------:R-:W-:Y:S01]  /*05a0*/  SHF.R.S32.HI R0, RZ, 0x1f, R3 ;  /* 0x0000001fff007819 */ /* 0x000fe20000011403 */
[----:B------:R-:W-:Y:S01]  /*05b0*/  NOP ;  /* 0x0000000000007918 */ /* 0x000fe20000000000 */
[C---:B------:R-:W-:Y:S01]  /*05c0*/  VIADD R35, R10.reuse, 0xffffffff ;  /* 0xffffffff0a237836 */ /* 0x040fe20000000000 */
[----:B------:R-:W-:Y:S01]  /*05d0*/  ISETP.NE.AND P4, PT, R10, RZ, PT ;  /* 0x000000ff0a00720c */ /* 0x000fe20003f85270 */
[----:B------:R-:W-:Y:S01]  /*05e0*/  IMAD.MOV.U32 R89, RZ, RZ, 0x1 ;  /* 0x00000001ff597424 */ /* 0x000fe200078e00ff */
[----:B------:R-:W-:Y:S01]  /*05f0*/  LEA.HI R9, R0, R3, RZ, 0x3 ;  /* 0x0000000300097211 */ /* 0x000fe200078f18ff */
[----:B------:R-:W5:Y:S01]  /*0600*/  LDC R15, c[0x0][0x140] ;  /* 0x00005000ff0f7b82 */ /* 0x000f620000000800 */
[----:B------:R-:W-:-:S02]  /*0610*/  ISETP.GE.U32.AND P6, PT, R35, 0x2, PT ;  /* 0x000000022300780c */ /* 0x000fc40003fc6070 */
[--C-:B------:R-:W-:Y:S02]  /*0620*/  SHF.R.S32.HI R11, RZ, 0x3, R9.reuse ;  /* 0x00000003ff0b7819 */ /* 0x100fe40000011409 */
[----:B--2---:R-:W-:Y:S02]  /*0630*/  SHF.R.S32.HI R2, RZ, 0x1f, R9 ;  /* 0x0000001fff027819 */ /* 0x004fe40000011409 */
[----:B------:R-:W-:Y:S01]  /*0640*/  SHF.R.S32.HI R9, RZ, 0x1f, R8 ;  /* 0x0000001fff097819 */ /* 0x000fe20000011408 */
[----:B------:R-:W2:Y:S01]  /*0650*/  LDC R25, c[0x0][0x148] ;  /* 0x00005200ff197b82 */ /* 0x000ea20000000800 */
[----:B0-----:R-:W-:Y:S02]  /*0660*/  ISETP.NE.OR P0, PT, R13, RZ, !P0 ;  /* 0x000000ff0d00720c */ /* 0x001fe40004705670 */
[----:B-1----:R-:W-:Y:S02]  /*0670*/  I2FP.F32.U32 R13, UR12 ;  /* 0x0000000c000d7c45 */ /* 0x002fe40008201000 */
[----:B------:R-:W-:-:S02]  /*0680*/  LEA.HI R2, R2, R11, RZ, 0x2 ;  /* 0x0000000b02027211 */ /* 0x000fc400078f10ff */
[----:B------:R-:W-:Y:S01]  /*0690*/  LEA.HI R9, R9, R8, RZ, 0x2 ;  /* 0x0000000809097211 */ /* 0x000fe200078f10ff */
[----:B------:R-:W-:Y:S01]  /*06a0*/  FMUL R13, R13, UR4 ;  /* 0x000000040d0d7c20 */ /* 0x000fe20008400000 */
[----:B---3--:R-:W-:Y:S01]  /*06b0*/  ISETP.NE.OR P1, PT, R12, RZ, !P1 ;  /* 0x000000ff0c00720c */ /* 0x008fe20004f25670 */
[----:B------:R-:W-:Y:S01]  /*06c0*/  ULDC UR4, c[0x0][0x154] ;  /* 0x0000550000047ab9 */ /* 0x000fe20000000800 */
[----:B------:R-:W-:Y:S02]  /*06d0*/  LOP3.LUT R12, R2, 0xfffffffc, RZ, 0xc0, !PT ;  /* 0xfffffffc020c7812 */ /* 0x000fe400078ec0ff */
[----:B------:R-:W-:Y:S01]  /*06e0*/  LOP3.LUT R9, R9, 0x3ffffffc, RZ, 0xc0, !PT ;  /* 0x3ffffffc09097812 */ /* 0x000fe200078ec0ff */
[----:B------:R-:W0:Y:S01]  /*06f0*/  F2I.U32.TRUNC.NTZ R13, R13 ;  /* 0x0000000d000d7305 */ /* 0x000e22000020f000 */
[----:B------:R-:W-:Y:S01]  /*0700*/  SHF.R.S32.HI R2, RZ, 0x1f, R5 ;  /* 0x0000001fff027819 */ /* 0x000fe20000011405 */
[----:B------:R-:W-:Y:S01]  /*0710*/  IMAD.IADD R12, R11, 0x1, -R12 ;  /* 0x000000010b0c7824 */ /* 0x000fe200078e0a0c */
[----:B------:R-:W-:Y:S01]  /*0720*/  VOTEU.ALL UP1, P0 ;  /* 0x00000000003f7886 */ /* 0x000fe20000020000 */
[----:B------:R-:W-:Y:S01]  /*0730*/  IMAD.IADD R9, R8, 0x1, -R9 ;  /* 0x0000000108097824 */ /* 0x000fe200078e0a09 */
[----:B------:R-:W-:Y:S01]  /*0740*/  LEA.HI R2, R2, R5, RZ, 0x2 ;  /* 0x0000000502027211 */ /* 0x000fe200078f10ff */
[----:B------:R-:W-:Y:S01]  /*0750*/  VOTEU.ALL UP0, P0 ;  /* 0x00000000003f7886 */ /* 0x000fe20000000000 */
[----:B----4-:R-:W-:Y:S01]  /*0760*/  I2FP.F32.U32 R8, R6 ;  /* 0x0000000600087245 */ /* 0x010fe20000201000 */
[----:B------:R-:W-:Y:S01]  /*0770*/  IMAD R9, R9, 0x4, R12 ;  /* 0x0000000409097824 */ /* 0x000fe200078e020c */
[----:B------:R-:W-:Y:S01]  /*0780*/  LOP3.LUT R2, R2, 0xfffffffc, RZ, 0xc0, !PT ;  /* 0xfffffffc02027812 */ /* 0x000fe200078ec0ff */
[----:B------:R-:W-:Y:S01]  /*0790*/  VOTEU.ALL UP2, P1 ;  /* 0x00000000003f7886 */ /* 0x000fe20000840000 */
[----:B------:R-:W1:Y:S01]  /*07a0*/  @!UP1 S2UR UR7, SR_CgaCtaId ;  /* 0x00000000000799c3 */ /* 0x000e620000008800 */
[----:B------:R-:W-:Y:S01]  /*07b0*/  FMUL R8, R8, UR4 ;  /* 0x0000000408087c20 */ /* 0x000fe20008400000 */
[----:B------:R-:W-:Y:S01]  /*07c0*/  IMAD.SHL.U32 R88, R9, 0x4, RZ ;  /* 0x0000000409587824 */ /* 0x000fe200078e00ff */
[----:B------:R-:W-:Y:S01]  /*07d0*/  UMOV UR4, 0x20 ;  /* 0x0000002000047882 */ /* 0x000fe20000000000 */
[----:B------:R-:W-:Y:S01]  /*07e0*/  IMAD.IADD R5, R5, 0x1, -R2 ;  /* 0x0000000105057824 */ /* 0x000fe200078e0a02 */
[----:B------:R-:W-:Y:S01]  /*07f0*/  LEA.HI R2, R9, R9, RZ, 0x1 ;  /* 0x0000000909027211 */ /* 0x000fe200078f08ff */
[----:B0-----:R-:W-:Y:S01]  /*0800*/  IMAD.MOV R13, RZ, RZ, -R13 ;  /* 0x000000ffff0d7224 */ /* 0x001fe200078e0a0d */
[----:B------:R-:W0:Y:S01]  /*0810*/  F2I.U32.TRUNC.NTZ R8, R8 ;  /* 0x0000000800087305 */ /* 0x000e22000020f000 */
[----:B------:R-:W3:Y:S01]  /*0820*/  @!UP2 S2UR UR10, SR_CgaCtaId ;  /* 0x00000000000aa9c3 */ /* 0x000ee20000008800 */
[----:B------:R-:W-:Y:S01]  /*0830*/  LOP3.LUT R2, R2, 0xfffffffe, RZ, 0xc0, !PT ;  /* 0xfffffffe02027812 */ /* 0x000fe200078ec0ff */
[----:B-----5:R-:W-:Y:S01]  /*0840*/  IMAD R21, R14, R13, UR12 ;  /* 0x0000000c0e157e24 */ /* 0x020fe2000f8e020d */
[----:B------:R-:W-:Y:S01]  /*0850*/  @!UP1 UMOV UR6, 0x400 ;  /* 0x0000040000069882 */ /* 0x000fe20000000000 */
[----:B------:R-:W-:-:S04]  /*0860*/  @!UP1 UIADD3 UR4, -UR4, 0x100000, URZ ;  /* 0x0010000004049890 */ /* 0x000fc8000fffe13f */
[----:B------:R-:W-:Y:S02]  /*0870*/  @!UP1 USHF.L.U32 UR5, UR4, 0xb, URZ ;  /* 0x0000000b04059899 */ /* 0x000fe4000800063f */
[----:B------:R-:W-:Y:S01]  /*0880*/  @!UP1 USHF.L.U32 UR4, UR4, 0x1, URZ ;  /* 0x0000000104049899 */ /* 0x000fe2000800063f */
[C---:B------:R-:W-:Y:S01]  /*0890*/  LOP3.LUT R88, R9.reuse, 0xc, R88, 0x78, !PT ;  /* 0x0000000c09587812 */ /* 0x040fe200078e7858 */
[----:B------:R-:W-:Y:S01]  /*08a0*/  IMAD.IADD R2, R9, 0x1, -R2 ;  /* 0x0000000109027824 */ /* 0x000fe200078e0a02 */
[----:B------:R-:W-:Y:S01]  /*08b0*/  @!UP2 UMOV UR9, 0x400 ;  /* 0x000004000009a882 */ /* 0x000fe20000000000 */
[----:B------:R-:W-:Y:S01]  /*08c0*/  VOTEU.ALL UP3, P1 ;  /* 0x00000000003f7886 */ /* 0x000fe20000860000 */
[----:B------:R-:W-:Y:S01]  /*08d0*/  VOTEU.ALL UP4, P1 ;  /* 0x00000000003f7886 */ /* 0x000fe20000880000 */
[----:B------:R-:W-:Y:S01]  /*08e0*/  VOTEU.ALL UP5, P1 ;  /* 0x00000000003f7886 */ /* 0x000fe200008a0000 */
[----:B------:R-:W-:Y:S01]  /*08f0*/  ISETP.NE.AND P3, PT, R2, R21, PT ;  /* 0x000000150200720c */ /* 0x000fe20003f65270 */
[----:B------:R4:W4:Y:S01]  /*0900*/  SHFL.IDX PT, R14, R7, RZ, 0x1f ;  /* 0x00001fff070e7589 */ /* 0x00092200000e0000 */
[----:B------:R-:W-:Y:S01]  /*0910*/  ISETP.EQ.U32.AND P2, PT, R15, 0x1, PT ;  /* 0x000000010f00780c */ /* 0x000fe20003f42070 */
[----:B0-----:R-:W-:Y:S01]  /*0920*/  IMAD.MOV R20, RZ, RZ, -R8 ;  /* 0x000000ffff147224 */ /* 0x001fe200078e0a08 */
[----:B-1----:R-:W-:-:S02]  /*0930*/  @!UP1 ULEA UR8, UR7, UR6, 0x18 ;  /* 0x0000000607089291 */ /* 0x002fc4000f8ec03f */
[----:B------:R-:W-:-:S04]  /*0940*/  @!UP2 UIADD3 UR6, -UR11, 0x100000, URZ ;  /* 0x001000000b06a890 */ /* 0x000fc8000fffe13f */
[----:B------:R-:W-:Y:S02]  /*0950*/  @!UP2 USHF.L.U32 UR7, UR6, 0xb, URZ ;  /* 0x0000000b0607a899 */ /* 0x000fe4000800063f */
[----:B------:R-:W-:Y:S01]  /*0960*/  @!UP2 USHF.L.U32 UR6, UR6, 0x1, URZ ;  /* 0x000000010606a899 */ /* 0x000fe2000800063f */
[----:B--2---:R-:W-:Y:S01]  /*0970*/  IMAD R9, R25, R20, R6 ;  /* 0x0000001419097224 */ /* 0x004fe200078e0206 */
[----:B------:R-:W-:Y:S01]  /*0980*/  VOTEU.ALL UP1, P0 ;  /* 0x00000000003f7886 */ /* 0x000fe20000020000 */
[----:B------:R-:W-:Y:S01]  /*0990*/  LOP3.LUT P0, RZ, R3, 0x7, RZ, 0xc0, !PT ;  /* 0x0000000703ff7812 */ /* 0x000fe2000780c0ff */
[----:B---3--:R-:W-:Y:S01]  /*09a0*/  @!UP2 ULEA UR9, UR10, UR9, 0x18 ;  /* 0x000000090a09a291 */ /* 0x008fe2000f8ec03f */
[----:B------:R-:W-:Y:S01]  /*09b0*/  @P3 LEA.HI R2, R88, R88, RZ, 0x1 ;  /* 0x0000005858023211 */ /* 0x000fe200078f08ff */
[----:B------:R-:W-:Y:S01]  /*09c0*/  VOTEU.ALL UP2, P1 ;  /* 0x00000000003f7886 */ /* 0x000fe20000840000 */
[----:B------:R-:W-:Y:S01]  /*09d0*/  ISETP.NE.AND P1, PT, R5, 0x3, PT ;  /* 0x000000030500780c */ /* 0x000fe20003f25270 */
[----:B------:R-:W0:Y:S02]  /*09e0*/  FENCE.VIEW.ASYNC.S ;  /* 0x00000000000073c6 */ /* 0x000e240000000000 */
[----:B0-----:R0:W1:Y:S01]  /*09f0*/  @!UP0 SYNCS.EXCH.64 URZ, [UR8+0x150], UR4 ;  /* 0x00015004083f85b2 */ /* 0x0010620008000100 */
[----:B------:R-:W-:-:S02]  /*0a00*/  @P3 SHF.R.S32.HI R2, RZ, 0x1, R2 ;  /* 0x00000001ff023819 */ /* 0x000fc40000011402 */
[----:B------:R-:W-:Y:S02]  /*0a10*/  ISETP.EQ.OR P1, PT, R5, RZ, !P1 ;  /* 0x000000ff0500720c */ /* 0x000fe40004f22670 */
[----:B------:R-:W-:Y:S02]  /*0a20*/  @P3 ISETP.NE.AND P5, PT, R2, R9, PT ;  /* 0x000000090200320c */ /* 0x000fe40003fa5270 */
[----:B------:R-:W-:Y:S02]  /*0a30*/  ISETP.LT.U32.AND P0, PT, R88, 0x4, !P0 ;  /* 0x000000045800780c */ /* 0x000fe40004701070 */
[----:B------:R-:W-:Y:S02]  /*0a40*/  ISETP.EQ.AND P1, PT, R10, RZ, P1 ;  /* 0x000000ff0a00720c */ /* 0x000fe40000f22270 */
[----:B------:R-:W-:Y:S02]  /*0a50*/  SEL R2, RZ, 0x1, !P0 ;  /* 0x00000001ff027807 */ /* 0x000fe40004000000 */
[----:B------:R-:W-:-:S02]  /*0a60*/  @P3 SEL R89, RZ, 0x1, P5 ;  /* 0x00000001ff593807 */ /* 0x000fc40002800000 */
[----:B------:R-:W-:Y:S01]  /*0a70*/  SEL R16, RZ, 0x1, !P1 ;  /* 0x00000001ff107807 */ /* 0x000fe20004800000 */
[----:B------:R0:W2:Y:S01]  /*0a80*/  @!UP1 SYNCS.EXCH.64 URZ, [UR8+0x158], UR4 ;  /* 0x00015804083f95b2 */ /* 0x0000a20008000100 */
[----:B------:R-:W-:Y:S01]  /*0a90*/  NOP ;  /* 0x0000000000007918 */ /* 0x000fe20000000000 */
[----:B------:R-:W-:Y:S02]  /*0aa0*/  LOP3.LUT R89, R89, R2, RZ, 0xc0, !PT ;  /* 0x0000000259597212 */ /* 0x000fe400078ec0ff */
[----:B------:R-:W-:Y:S01]  /*0ab0*/  SEL R16, R16, 0x2, P6 ;  /* 0x0000000210107807 */ /* 0x000fe20003000000 */
[----:B------:R0:W3:Y:S01]  /*0ac0*/  @!UP2 SYNCS.EXCH.64 URZ, [UR9+0x130], UR6 ;  /* 0x00013006093fa5b2 */ /* 0x0000e20008000100 */
[----:B------:R0:W0:Y:S01]  /*0ad0*/  @!UP3 SYNCS.EXCH.64 URZ, [UR9+0x138], UR6 ;  /* 0x00013806093fb5b2 */ /* 0x0000220008000100 */
[----:B------:R0:W0:Y:S01]  /*0ae0*/  @!UP4 SYNCS.EXCH.64 URZ, [UR9+0x140], UR6 ;  /* 0x00014006093fc5b2 */ /* 0x0000220008000100 */
[----:B------:R0:W0:Y:S01]  /*0af0*/  @!UP5 SYNCS.EXCH.64 URZ, [UR9+0x148], UR6 ;  /* 0x00014806093fd5b2 */ /* 0x0000220008000100 */
[----:B------:R-:W-:Y:S01]  /*0b00*/  NOP ;  /* 0x0000000000007918 */ /* 0x000fe20000000000 */
[----:B-1--4-:R-:W-:Y:S05]  /*0b10*/  @!P2 BRA `(.L_x_4) ;  /* 0x000000000008a947 */ /* 0x012fea0003800000 */
[----:B0-23--:R-:W-:Y:S01]  /*0b20*/  UCGABAR_ARV ;  /* 0x00000000000079c7 */ /* 0x00dfe20008000000 */
[----:B------:R-:W-:Y:S05]  /*0b30*/  BRA `(.L_x_5) ;  /* 0x0000000000047947 */ /* 0x000fea0003800000 */
.L_x_4:
[----:B0-23--:R-:W-:Y:S01]  /*0b40*/  NOP ;  /* 0x0000000000007918 */ /* 0x00dfe20000000000 */
.L_x_5:
[----:B------:R-:W-:Y:S01]  /*0b50*/  ULDC.64 UR4, c[0x0][0x598] ;  /* 0x0001660000047ab9 */ /* 0x000fe20000000a00 */
[----:B------:R-:W-:Y:S01]  /*0b60*/  ULDC.64 UR36, c[0x0][0x208] ;  /* 0x0000820000247ab9 */ /* 0x000fe20000000a00 */
[----:B------:R-:W-:-:S04]  /*0b70*/  ISETP.NE.U32.AND P0, PT, RZ, UR4, PT ;  /* 0x00000004ff007c0c */ /* 0x000fc8000bf05070 */
[----:B------:R-:W-:-:S13]  /*0b80*/  ISETP.NE.AND.EX P0, PT, RZ, UR5, PT, P0 ;  /* 0x00000005ff007c0c */ /* 0x000fda000bf05300 */
[----:B------:R-:W-:Y:S05]  /*0b90*/  @!P0 BRA `(.L_x_6) ;  /* 0x00000000001c8947 */ /* 0x000fea0003800000 */
[----:B------:R-:W0:Y:S02]  /*0ba0*/  LDC.64 R8, c[0x0][0x598] ;  /* 0x00016600ff087b82 */ /* 0x000e240000000a00 */
[----:B0-----:R-:W2:Y:S02]  /*0bb0*/  LDG.E.64 R8, desc[UR36][R8.64] ;  /* 0x0000002408087981 */ /* 0x001ea4000c1e1b00 */
[----:B--2---:R-:W-:-:S04]  /*0bc0*/  ISETP.NE.U32.AND P0, PT, R8, RZ, PT ;  /* 0x000000ff0800720c */ /* 0x004fc80003f05070 */
[----:B------:R-:W-:-:S13]  /*0bd0*/  ISETP.NE.AND.EX P0, PT, R9, RZ, PT, P0 ;  /* 0x000000ff0900720c */ /* 0x000fda0003f05300 */
[----:B------:R-:W-:Y:S05]  /*0be0*/  @!P0 BRA `(.L_x_6) ;  /* 0x0000000000088947 */ /* 0x000fea0003800000 */
[----:B------:R0:W5:Y:S01]  /*0bf0*/  LD.E R90, desc[UR36][R8.64] ;  /* 0x00000024085a7980 */ /* 0x000162000c101900 */
[----:B------:R-:W-:Y:S05]  /*0c00*/  BRA `(.L_x_7) ;  /* 0x0000000000247947 */ /* 0x000fea0003800000 */
.L_x_6:
[----:B------:R-:W-:Y:S02]  /*0c10*/  ULDC.64 UR4, c[0x0][0x588] ;  /* 0x0001620000047ab9 */ /* 0x000fe40000000a00 */
[----:B------:R-:W-:-:S04]  /*0c20*/  ISETP.NE.U32.AND P0, PT, RZ, UR4, PT ;  /* 0x00000004ff007c0c */ /* 0x000fc8000bf05070 */
[----:B------:R-:W-:-:S13]  /*0c30*/  ISETP.NE.AND.EX P0, PT, RZ, UR5, PT, P0 ;  /* 0x00000005ff007c0c */ /* 0x000fda000bf05300 */
[----:B------:R-:W-:Y:S05]  /*0c40*/  @!P0 BRA `(.L_x_8) ;  /* 0x00000000000c8947 */ /* 0x000fea0003800000 */
[----:B------:R-:W0:Y:S02]  /*0c50*/  LDC.64 R90, c[0x0][0x588] ;  /* 0x00016200ff5a7b82 */ /* 0x000e240000000a00 */
[----:B0-----:R1:W5:Y:S01]  /*0c60*/  LDG.E R90, desc[UR36][R90.64] ;  /* 0x000000245a5a7981 */ /* 0x001362000c1e1900 */
[----:B------:R-:W-:Y:S05]  /*0c70*/  BRA `(.L_x_7) ;  /* 0x0000000000087947 */ /* 0x000fea0003800000 */
.L_x_8:
[----:B------:R-:W-:Y:S02]  /*0c80*/  ULDC UR4, c[0x0][0x580] ;  /* 0x0001600000047ab9 */ /* 0x000fe40000000800 */
[----:B------:R-:W-:-:S07]  /*0c90*/  IMAD.U32 R90, RZ, RZ, UR4 ;  /* 0x00000004ff5a7e24 */ /* 0x000fce000f8e00ff */
.L_x_7:
[----:B------:R-:W-:Y:S02]  /*0ca0*/  ULDC.64 UR4, c[0x0][0x5a0] ;  /* 0x0001680000047ab9 */ /* 0x000fe40000000a00 */
[----:B------:R-:W-:-:S04]  /*0cb0*/  ISETP.NE.U32.AND P0, PT, RZ, UR4, PT ;  /* 0x00000004ff007c0c */ /* 0x000fc8000bf05070 */
[----:B------:R-:W-:-:S13]  /*0cc0*/  ISETP.NE.AND.EX P0, PT, RZ, UR5, PT, P0 ;  /* 0x00000005ff007c0c */ /* 0x000fda000bf05300 */
[----:B------:R-:W-:Y:S05]  /*0cd0*/  @!P0 BRA `(.L_x_9) ;  /* 0x00000000001c8947 */ /* 0x000fea0003800000 */
[----:B0-----:R-:W0:Y:S02]  /*0ce0*/  LDC.64 R8, c[0x0][0x5a0] ;  /* 0x00016800ff087b82 */ /* 0x001e240000000a00 */
[----:B0-----:R-:W2:Y:S02]  /*0cf0*/  LDG.E.64 R8, desc[UR36][R8.64] ;  /* 0x0000002408087981 */ /* 0x001ea4000c1e1b00 */
[----:B--2---:R-:W-:-:S04]  /*0d00*/  ISETP.NE.U32.AND P0, PT, R8, RZ, PT ;  /* 0x000000ff0800720c */ /* 0x004fc80003f05070 */
[----:B------:R-:W-:-:S13]  /*0d10*/  ISETP.NE.AND.EX P0, PT, R9, RZ, PT, P0 ;  /* 0x000000ff0900720c */ /* 0x000fda0003f05300 */
[----:B------:R-:W-:Y:S05]  /*0d20*/  @!P0 BRA `(.L_x_9) ;  /* 0x0000000000088947 */ /* 0x000fea0003800000 */
[----:B-1----:R0:W5:Y:S01]  /*0d30*/  LD.E R91, desc[UR36][R8.64] ;  /* 0x00000024085b7980 */ /* 0x002162000c101900 */
[----:B------:R-:W-:Y:S05]  /*0d40*/  BRA `(.L_x_10) ;  /* 0x0000000000247947 */ /* 0x000fea0003800000 */
.L_x_9:
[----:B------:R-:W-:Y:S02]  /*0d50*/  ULDC.64 UR4, c[0x0][0x590] ;  /* 0x0001640000047ab9 */ /* 0x000fe40000000a00 */
[----:B------:R-:W-:-:S04]  /*0d60*/  ISETP.NE.U32.AND P0, PT, RZ, UR4, PT ;  /* 0x00000004ff007c0c */ /* 0x000fc8000bf05070 */
[----:B------:R-:W-:-:S13]  /*0d70*/  ISETP.NE.AND.EX P0, PT, RZ, UR5, PT, P0 ;  /* 0x00000005ff007c0c */ /* 0x000fda000bf05300 */
[----:B------:R-:W-:Y:S05]  /*0d80*/  @!P0 BRA `(.L_x_11) ;  /* 0x00000000000c8947 */ /* 0x000fea0003800000 */
[----:B0-----:R-:W1:Y:S02]  /*0d90*/  LDC.64 R8, c[0x0][0x590] ;  /* 0x00016400ff087b82 */ /* 0x001e640000000a00 */
[----:B-1----:R1:W5:Y:S01]  /*0da0*/  LDG.E R91, desc[UR36][R8.64] ;  /* 0x00000024085b7981 */ /* 0x002362000c1e1900 */
[----:B------:R-:W-:Y:S05]  /*0db0*/  BRA `(.L_x_10) ;  /* 0x0000000000087947 */ /* 0x000fea0003800000 */
.L_x_11:
[----:B------:R-:W-:Y:S02]  /*0dc0*/  ULDC UR4, c[0x0][0x584] ;  /* 0x0001610000047ab9 */ /* 0x000fe40000000800 */
[----:B-1----:R-:W-:-:S07]  /*0dd0*/  IMAD.U32 R91, RZ, RZ, UR4 ;  /* 0x00000004ff5b7e24 */ /* 0x002fce000f8e00ff */
.L_x_10:
[----:B------:R-:W2:Y:S01]  /*0de0*/  LDC R2, c[0x0][0x65c] ;  /* 0x00019700ff027b82 */ /* 0x000ea20000000800 */
[----:B------:R-:W-:Y:S01]  /*0df0*/  ULDC UR6, c[0x0][0x28c] ;  /* 0x0000a30000067ab9 */ /* 0x000fe20000000800 */
[----:B------:R-:W-:Y:S01]  /*0e00*/  ISETP.NE.AND P0, PT, R10, 0x2, PT ;  /* 0x000000020a00780c */ /* 0x000fe20003f05270 */
[----:B------:R-:W-:Y:S01]  /*0e10*/  UIADD3 UR6, UR6, 0x1f, URZ ;  /* 0x0000001f06067890 */ /* 0x000fe2000fffe03f */
[----:B01----:R-:W-:Y:S01]  /*0e20*/  IMAD.U32 R8, RZ, RZ, UR12 ;  /* 0x0000000cff087e24 */ /* 0x003fe2000f8e00ff */
[----:B------:R-:W-:Y:S01]  /*0e30*/  UMOV UR38, URZ ;  /* 0x0000003f00267c82 */ /* 0x000fe20008000000 */
[----:B------:R-:W-:Y:S01]  /*0e40*/  IMAD.MOV.U32 R9, RZ, RZ, RZ ;  /* 0x000000ffff097224 */ /* 0x000fe200078e00ff */
[----:B------:R-:W-:Y:S01]  /*0e50*/  USHF.R.S32.HI UR7, URZ, 0x1f, UR6 ;  /* 0x0000001f3f077899 */ /* 0x000fe20008011406 */
[----:B------:R-:W-:Y:S01]  /*0e60*/  UMOV UR39, URZ ;  /* 0x0000003f00277c82 */ /* 0x000fe20008000000 */
[----:B------:R-:W-:Y:S02]  /*0e70*/  ULDC.64 UR8, c[0x0][0x650] ;  /* 0x0001940000087ab9 */ /* 0x000fe40000000a00 */
[----:B------:R-:W-:-:S04]  /*0e80*/  ULEA.HI UR7, UR7, UR6, URZ, 0x5 ;  /* 0x0000000607077291 */ /* 0x000fc8000f8f283f */
[----:B------:R-:W-:Y:S01]  /*0e90*/  USHF.R.S32.HI UR40, URZ, 0x5, UR7 ;  /* 0x000000053f287899 */ /* 0x000fe20008011407 */
[----:B--2---:R-:W-:-:S13]  /*0ea0*/  ISETP.NE.AND P1, PT, R2, 0x1, PT ;  /* 0x000000010200780c */ /* 0x004fda0003f25270 */
[----:B------:R-:W0:Y:S01]  /*0eb0*/  @P1 LDC R19, c[0x0][0x10] ;  /* 0x00000400ff131b82 */ /* 0x000e220000000800 */
[----:B------:R-:W-:Y:S02]  /*0ec0*/  @P1 IMAD.MOV.U32 R7, RZ, RZ, RZ ;  /* 0x000000ffff071224 */ /* 0x000fe400078e00ff */
[----:B------:R-:W-:-:S05]  /*0ed0*/  @P1 IMAD.MOV.U32 R17, RZ, RZ, RZ ;  /* 0x000000ffff111224 */ /* 0x000fca00078e00ff */
[----:B------:R-:W1:Y:S01]  /*0ee0*/  @!P1 LDC R11, c[0x0][0xc] ;  /* 0x00000300ff0b9b82 */ /* 0x000e620000000800 */
[----:B------:R-:W-:Y:S01]  /*0ef0*/  ULDC UR4, c[0x0][0xc] ;  /* 0x0000030000047ab9 */ /* 0x000fe20000000800 */
[----:B------:R-:W-:Y:S02]  /*0f00*/  ULDC UR5, c[0x0][0x10] ;  /* 0x0000040000057ab9 */ /* 0x000fe40000000800 */
[----:B------:R-:W-:-:S04]  /*0f10*/  UIMAD.WIDE.U32 UR4, UR4, UR5, URZ ;  /* 0x00000005040472a5 */ /* 0x000fc8000f8e003f */
[----:B------:R-:W2:Y:S01]  /*0f20*/  LDC R2, c[0x0][0x14] ;  /* 0x00000500ff027b82 */ /* 0x000ea20000000800 */
[----:B0-----:R-:W-:-:S04]  /*0f30*/  @P1 IMAD.WIDE.U32 R18, R19, UR12, R6 ;  /* 0x0000000c13121c25 */ /* 0x001fc8000f8e0006 */
[----:B------:R-:W-:Y:S02]  /*0f40*/  @P1 IMAD.IADD R17, R19, 0x1, R17 ;  /* 0x0000000113111824 */ /* 0x000fe400078e0211 */
[----:B-1----:R-:W-:-:S04]  /*0f50*/  @!P1 IMAD.WIDE.U32 R8, R6, R11, R8 ;  /* 0x0000000b06089225 */ /* 0x002fc800078e0008 */
[----:B------:R-:W-:Y:S02]  /*0f60*/  @!P1 IMAD.MOV.U32 R18, RZ, RZ, R8 ;  /* 0x000000ffff129224 */ /* 0x000fe400078e0008 */
[----:B------:R-:W-:Y:S02]  /*0f70*/  @!P1 IMAD.MOV.U32 R17, RZ, RZ, R9 ;  /* 0x000000ffff119224 */ /* 0x000fe400078e0009 */
[----:B--2---:R-:W-:-:S04]  /*0f80*/  IMAD.WIDE.U32 R12, R2, UR4, RZ ;  /* 0x00000004020c7c25 */ /* 0x004fc8000f8e00ff */
[----:B------:R-:W-:Y:S01]  /*0f90*/  IMAD R23, R2, UR5, RZ ;  /* 0x0000000502177c24 */ /* 0x000fe2000f8e02ff */
[----:B------:R0:W-:Y:S03]  /*0fa0*/  STL.64 [R1], R12 ;  /* 0x0000000c01007387 */ /* 0x0001e60000100a00 */
[----:B------:R-:W-:Y:S01]  /*0fb0*/  IMAD.IADD R23, R13, 0x1, R23 ;  /* 0x000000010d177824 */ /* 0x000fe200078e0217 */
[----:B------:R-:W-:Y:S06]  /*0fc0*/  @P0 BRA `(.L_x_12) ;  /* 0x0000000000200947 */ /* 0x000fec0003800000 */
[----:B------:R-:W-:Y:S01]  /*0fd0*/  UISETP.GE.U32.AND UP0, UPT, UR40, 0x12, UPT ;  /* 0x000000122800788c */ /* 0x000fe2000bf06070 */
[----:B------:R-:W-:Y:S01]  /*0fe0*/  IADD3 R18, P0, R18, R12, RZ ;  /* 0x0000000c12127210 */ /* 0x000fe20007f1e0ff */
[----:B------:R-:W-:Y:S01]  /*0ff0*/  UIMAD.WIDE.U32 UR4, UR40, 0x38e38e39, URZ ;  /* 0x38e38e39280478a5 */ /* 0x000fe2000f8e003f */
[----:B------:R-:W-:-:S03]  /*1000*/  UMOV UR39, URZ ;  /* 0x0000003f00277c82 */ /* 0x000fc60008000000 */
[----:B------:R-:W-:Y:S01]  /*1010*/  USHF.R.U32.HI UR4, URZ, 0x2, UR5 ;  /* 0x000000023f047899 */ /* 0x000fe20008011605 */
[----:B------:R-:W-:-:S03]  /*1020*/  IMAD.X R17, R23, 0x1, R17, P0 ;  /* 0x0000000117117824 */ /* 0x000fc600000e0611 */
[----:B------:R-:W-:Y:S02]  /*1030*/  UIMAD UR38, UR4, -0x12, UR40 ;  /* 0xffffffee042678a4 */ /* 0x000fe4000f8e0228 */
[----:B------:R-:W-:-:S12]  /*1040*/  @UP0 ULOP3.LUT UR39, UR4, 0x1, URZ, 0xc0, !UPT ;  /* 0x0000000104270892 */ /* 0x000fd8000f8ec03f */
.L_x_12:
[----:B------:R-:W-:Y:S01]  /*1050*/  ISETP.GE.U32.AND P0, PT, R18, UR8, PT ;  /* 0x0000000812007c0c */ /* 0x000fe2000bf06070 */
[----:B------:R-:W-:Y:S01]  /*1060*/  IMAD.MOV.U32 R19, RZ, RZ, -0x1 ;  /* 0xffffffffff137424 */ /* 0x000fe200078e00ff */
[----:B------:R-:W-:Y:S01]  /*1070*/  PRMT R8, RZ, 0x7610, R8 ;  /* 0x00007610ff087816 */ /* 0x000fe20000000008 */
[----:B------:R-:W-:Y:S01]  /*1080*/  IMAD.MOV.U32 R22, RZ, RZ, -0x1 ;  /* 0xffffffffff167424 */ /* 0x000fe200078e00ff */
[----:B------:R-:W-:Y:S01]  /*1090*/  ISETP.GE.U32.AND.EX P0, PT, R17, UR9, PT, P0 ;  /* 0x0000000911007c0c */ /* 0x000fe2000bf06100 */
[----:B------:R-:W-:-:S12]  /*10a0*/  IMAD.MOV.U32 R2, RZ, RZ, -0x1 ;  /* 0xffffffffff027424 */ /* 0x000fd800078e00ff */
[----:B------:R-:W-:Y:S05]  /*10b0*/  @P0 BRA `(.L_x_13) ;  /* 0x00000004002c0947 */ /* 0x000fea0003800000 */
[----:B------:R-:W1:Y:S01]  /*10c0*/  LDC.64 R26, c[0x0][0x628] ;  /* 0x00018a00ff1a7b82 */ /* 0x000e620000000a00 */
[----:B------:R-:W-:Y:S02]  /*10d0*/  IMAD.MOV.U32 R8, RZ, RZ, R18 ;  /* 0x000000ffff087224 */ /* 0x000fe400078e0012 */
[----:B------:R-:W-:-:S05]  /*10e0*/  IMAD.MOV.U32 R9, RZ, RZ, R17 ;  /* 0x000000ffff097224 */ /* 0x000fca00078e0011 */
[----:B------:R-:W2:Y:S08]  /*10f0*/  LDC R2, c[0x0][0x630] ;  /* 0x00018c00ff027b82 */ /* 0x000eb00000000800 */
[----:B------:R-:W3:Y:S01]  /*1100*/  LDC.64 R28, c[0x0][0x620] ;  /* 0x00018800ff1c7b82 */ /* 0x000ee20000000a00 */
[----:B-1----:R-:W-:-:S04]  /*1110*/  ISETP.NE.U32.AND P0, PT, R26, RZ, PT ;  /* 0x000000ff1a00720c */ /* 0x002fc80003f05070 */
[----:B------:R-:W-:-:S13]  /*1120*/  ISETP.NE.AND.EX P0, PT, R27, RZ, PT, P0 ;  /* 0x000000ff1b00720c */ /* 0x000fda0003f05300 */
[----:B--23--:R-:W-:Y:S05]  /*1130*/  @!P0 BRA `(.L_x_14) ;  /* 0x0000000000288947 */ /* 0x00cfea0003800000 */
[----:B0-----:R-:W0:Y:S02]  /*1140*/  LDC R13, c[0x0][0x634] ;  /* 0x00018d00ff0d7b82 */ /* 0x001e240000000800 */
[----:B0-----:R-:W-:-:S05]  /*1150*/  IADD3 R13, P0, R18, R13, RZ ;  /* 0x0000000d120d7210 */ /* 0x001fca0007f1e0ff */
[----:B------:R-:W-:-:S04]  /*1160*/  IMAD.X R15, RZ, RZ, R17, P0 ;  /* 0x000000ffff0f7224 */ /* 0x000fc800000e0611 */
[----:B------:R-:W-:-:S04]  /*1170*/  IMAD.WIDE.U32 R8, R15, R26, RZ ;  /* 0x0000001a0f087225 */ /* 0x000fc800078e00ff */
[----:B------:R-:W-:-:S04]  /*1180*/  IMAD.WIDE.U32 R10, P0, R13, R27, R8 ;  /* 0x0000001b0d0a7225 */ /* 0x000fc80007800008 */
[----:B------:R-:W-:-:S04]  /*1190*/  IMAD.WIDE.U32 R8, R13, R26, RZ ;  /* 0x0000001a0d087225 */ /* 0x000fc800078e00ff */
[----:B------:R-:W-:Y:S01]  /*11a0*/  IMAD.X R13, RZ, RZ, RZ, P0 ;  /* 0x000000ffff0d7224 */ /* 0x000fe200000e06ff */
[----:B------:R-:W-:Y:S01]  /*11b0*/  IADD3 RZ, P0, R9, R10, RZ ;  /* 0x0000000a09ff7210 */ /* 0x000fe20007f1e0ff */
[----:B------:R-:W-:-:S04]  /*11c0*/  IMAD.MOV.U32 R12, RZ, RZ, R11 ;  /* 0x000000ffff0c7224 */ /* 0x000fc800078e000b */
[----:B------:R-:W-:-:S08]  /*11d0*/  IMAD.WIDE.U32.X R8, R15, R27, R12, P0 ;  /* 0x0000001b0f087225 */ /* 0x000fd000000e040c */
.L_x_14:
[----:B------:R-:W1:Y:S01]  /*11e0*/  LDC.64 R32, c[0x0][0x640] ;  /* 0x00019000ff207b82 */ /* 0x000e620000000a00 */
[-C--:B------:R-:W-:Y:S01]  /*11f0*/  SHF.R.U64 R30, R8, R2.reuse, R9 ;  /* 0x00000002081e7219 */ /* 0x080fe20000001209 */
[----:B------:R-:W-:Y:S01]  /*1200*/  IMAD.MOV.U32 R19, RZ, RZ, R17 ;  /* 0x000000ffff137224 */ /* 0x000fe200078e0011 */
[----:B------:R-:W-:Y:S01]  /*1210*/  SHF.R.U32.HI R2, RZ, R2, R9 ;  /* 0x00000002ff027219 */ /* 0x000fe20000011609 */
[----:B------:R-:W-:Y:S01]  /*1220*/  IMAD.MOV.U32 R26, RZ, RZ, 0x1 ;  /* 0x00000001ff1a7424 */ /* 0x000fe200078e00ff */
[----:B------:R-:W-:-:S03]  /*1230*/  IADD3 R11, P0, RZ, -R30, RZ ;  /* 0x8000001eff0b7210 */ /* 0x000fc60007f1e0ff */
[----:B------:R-:W2:Y:S02]  /*1240*/  LDC R10, c[0x0][0x618] ;  /* 0x00018600ff0a7b82 */ /* 0x000ea40000000800 */
[----:B------:R-:W-:-:S04]  /*1250*/  IMAD.X R9, RZ, RZ, ~R2, P0 ;  /* 0x000000ffff097224 */ /* 0x000fc800000e0e02 */
[-C--:B------:R-:W-:Y:S02]  /*1260*/  IMAD R2, R9, R28.reuse, RZ ;  /* 0x0000001c09027224 */ /* 0x080fe400078e02ff */
[----:B0-----:R-:W0:Y:S01]  /*1270*/  LDC R13, c[0x0][0x608] ;  /* 0x00018200ff0d7b82 */ /* 0x001e220000000800 */
[----:B------:R-:W-:-:S04]  /*1280*/  IMAD.WIDE.U32 R8, R11, R28, R18 ;  /* 0x0000001c0b087225 */ /* 0x000fc800078e0012 */
[----:B------:R-:W-:Y:S02]  /*1290*/  IMAD R11, R11, R29, R2 ;  /* 0x0000001d0b0b7224 */ /* 0x000fe400078e0202 */
[----:B------:R-:W-:Y:S01]  /*12a0*/  IMAD.MOV.U32 R2, RZ, RZ, -0x1 ;  /* 0xffffffffff027424 */ /* 0x000fe200078e00ff */
[----:B------:R-:W3:Y:S01]  /*12b0*/  LDC R31, c[0x0][0x658] ;  /* 0x00019600ff1f7b82 */ /* 0x000ee20000000800 */
[----:B------:R-:W-:Y:S01]  /*12c0*/  IMAD.IADD R9, R9, 0x1, R11 ;  /* 0x0000000109097824 */ /* 0x000fe200078e020b */
[----:B-1----:R-:W-:-:S04]  /*12d0*/  ISETP.NE.U32.AND P0, PT, R32, RZ, PT ;  /* 0x000000ff2000720c */ /* 0x002fc80003f05070 */
[----:B------:R-:W-:Y:S02]  /*12e0*/  ISETP.NE.AND.EX P0, PT, R33, RZ, PT, P0 ;  /* 0x000000ff2100720c */ /* 0x000fe40003f05300 */
[----:B------:R-:W1:Y:S01]  /*12f0*/  LDC R29, c[0x0][0x600] ;  /* 0x00018000ff1d7b82 */ /* 0x000e620000000800 */
[-CC-:B--2---:R-:W-:Y:S02]  /*1300*/  SHF.R.U64 R27, R8, R10.reuse, R9.reuse ;  /* 0x0000000a081b7219 */ /* 0x184fe40000001209 */
[----:B------:R-:W-:-:S05]  /*1310*/  SHF.R.U32.HI R8, RZ, R10, R9 ;  /* 0x0000000aff087219 */ /* 0x000fca0000011609 */
[----:B------:R-:W2:Y:S01]  /*1320*/  LDC R22, c[0x0][0x648] ;  /* 0x00019200ff167b82 */ /* 0x000ea20000000800 */
[-CC-:B0-----:R-:W-:Y:S02]  /*1330*/  SHF.R.U64 R34, R27, R13.reuse, R8.reuse ;  /* 0x0000000d1b227219 */ /* 0x181fe40000001208 */
[----:B------:R-:W-:-:S05]  /*1340*/  SHF.R.U32.HI R8, RZ, R13, R8 ;  /* 0x0000000dff087219 */ /* 0x000fca0000011608 */
[----:B------:R-:W0:Y:S01]  /*1350*/  LDC R24, c[0x0][0x638] ;  /* 0x00018e00ff187b82 */ /* 0x000e220000000800 */
[-CC-:B---3--:R-:W-:Y:S02]  /*1360*/  SHF.R.U64 R36, R34, R31.reuse, R8.reuse ;  /* 0x0000001f22247219 */ /* 0x188fe40000001208 */
[-C--:B------:R-:W-:Y:S02]  /*1370*/  SHF.L.U32 R2, R2, R31.reuse, RZ ;  /* 0x0000001f02027219 */ /* 0x080fe400000006ff */
[----:B------:R-:W-:Y:S01]  /*1380*/  SHF.R.U32.HI R9, RZ, R31, R8 ;  /* 0x0000001fff097219 */ /* 0x000fe20000011608 */
[----:B------:R-:W-:Y:S01]  /*1390*/  IMAD.MOV.U32 R8, RZ, RZ, R36 ;  /* 0x000000ffff087224 */ /* 0x000fe200078e0024 */
[----:B------:R-:W-:Y:S01]  /*13a0*/  LOP3.LUT R15, RZ, R2, RZ, 0x33, !PT ;  /* 0x00000002ff0f7212 */ /* 0x000fe200078e33ff */
[----:B------:R-:W3:Y:S01]  /*13b0*/  LDC R28, c[0x0][0x610] ;  /* 0x00018400ff1c7b82 */ /* 0x000ee20000000800 */
[----:B------:R-:W-:Y:S05]  /*13c0*/  @!P0 BRA `(.L_x_15) ;  /* 0x0000000000288947 */ /* 0x000fea0003800000 */
[----:B------:R-:W4:Y:S02]  /*13d0*/  LDC R13, c[0x0][0x64c] ;  /* 0x00019300ff0d7b82 */ /* 0x000f240000000800 */
[----:B----4-:R-:W-:-:S05]  /*13e0*/  IADD3 R13, P0, R36, R13, RZ ;  /* 0x0000000d240d7210 */ /* 0x010fca0007f1e0ff */
        /* <DEDUP_REMOVED lines=8> */
.L_x_15:
[----:B--2---:R-:W-:Y:S01]  /*1470*/  SHF.R.U64 R7, R8, R22, R9 ;  /* 0x0000001608077219 */ /* 0x004fe20000001209 */
[----:B-1----:R-:W-:Y:S01]  /*1480*/  VIADD R8, R29, 0xffffffff ;  /* 0xffffffff1d087836 */ /* 0x002fe20000000000 */
[----:B------:R-:W-:Y:S01]  /*1490*/  SHF.L.U32 R2, R26, R31, RZ ;  /* 0x0000001f1a027219 */ /* 0x000fe200000006ff */
[----:B------:R-:W-:Y:S01]  /*14a0*/  @P1 IMAD R21, R25, R20, R6 ;  /* 0x0000001419151224 */ /* 0x000fe200078e0206 */
[----:B------:R-:W-:Y:S01]  /*14b0*/  LOP3.LUT R15, R34, R15, RZ, 0xc0, !PT ;  /* 0x0000000f220f7212 */ /* 0x000fe200078ec0ff */
[----:B------:R-:W-:Y:S01]  /*14c0*/  IMAD.MOV R9, RZ, RZ, -R7 ;  /* 0x000000ffff097224 */ /* 0x000fe200078e0a07 */
[----:B------:R-:W-:-:S03]  /*14d0*/  LOP3.LUT R8, R27, R8, RZ, 0xc0, !PT ;  /* 0x000000081b087212 */ /* 0x000fc600078ec0ff */
[----:B------:R-:W-:Y:S02]  /*14e0*/  IMAD R6, R2, R7, R15 ;  /* 0x0000000702067224 */ /* 0x000fe400078e020f */
[----:B0-----:R-:W-:Y:S02]  /*14f0*/  IMAD R2, R9, R24, R36 ;  /* 0x0000001809027224 */ /* 0x001fe400078e0224 */
[----:B---3--:R-:W-:Y:S02]  /*1500*/  IMAD R19, R6, R28, R21 ;  /* 0x0000001c06137224 */ /* 0x008fe400078e0215 */
[----:B------:R-:W-:Y:S02]  /*1510*/  IMAD R2, R2, R29, R8 ;  /* 0x0000001d02027224 */ /* 0x000fe400078e0208 */
[----:B------:R-:W-:-:S03]  /*1520*/  IMAD.MOV.U32 R6, RZ, RZ, 0x1 ;  /* 0x00000001ff067424 */ /* 0x000fc600078e00ff */
[----:B------:R-:W-:Y:S02]  /*1530*/  SEL R22, R2, R19, !P1 ;  /* 0x0000001302167207 */ /* 0x000fe40004800000 */
[----:B------:R-:W-:Y:S01]  /*1540*/  SEL R19, R19, R2, !P1 ;  /* 0x0000000213137207 */ /* 0x000fe20004800000 */
[----:B------:R-:W-:Y:S01]  /*1550*/  IMAD.MOV.U32 R2, RZ, RZ, R30 ;  /* 0x000000ffff027224 */ /* 0x000fe200078e001e */
[----:B------:R-:W-:-:S07]  /*1560*/  PRMT R8, R6, 0x7610, R8 ;  /* 0x0000761006087816 */ /* 0x000fce0000000008 */
.L_x_13:
[----:B------:R-:W-:Y:S05]  /*1570*/  @!P2 BRA `(.L_x_16) ;  /* 0x00000000000ca947 */ /* 0x000fea0003800000 */
[----:B------:R-:W-:Y:S01]  /*1580*/  UCGABAR_WAIT ;  /* 0x0000000000007dc7 */ /* 0x000fe20008000000 */
[----:B------:R-:W-:Y:S01]  /*1590*/  CCTL.IVALL ;  /* 0x00000000ff00798f */ /* 0x000fe20002000000 */
[----:B------:R-:W-:Y:S05]  /*15a0*/  BRA `(.L_x_17) ;  /* 0x0000000000047947 */ /* 0x000fea0003800000 */
.L_x_16:
[----:B------:R-:W-:Y:S06]  /*15b0*/  BAR.SYNC.DEFER_BLOCKING 0x0 ;  /* 0x0000000000007b1d */ /* 0x000fec0000010000 */
.L_x_17:
[----:B------:R-:W-:Y:S05]  /*15c0*/  @!P4 BRA `(.L_x_18) ;  /* 0x000000540020c947 */ /* 0x000fea0003800000 */
[----:B------:R-:W-:-:S13]  /*15d0*/  ISETP.GT.U32.AND P0, PT, R35, 0x1, PT ;  /* 0x000000012300780c */ /* 0x000fda0003f04070 */
[----:B------:R-:W-:Y:S05]  /*15e0*/  @P0 EXIT ;  /* 0x000000000000094d */ /* 0x000fea0003800000 */
.L_x_19:
[----:B------:R-:W-:-:S08]  /*15f0*/  NOP ;  /* 0x0000000000007918 */ /* 0x000fd00000000000 */
[----:B------:R-:W1:Y:S02]  /*1600*/  USETMAXREG.TRY_ALLOC.CTAPOOL UP0, 0xe8 ;  /* 0x000000e8000079c8 */ /* 0x000e640008000600 */
[----:B-1----:R-:W-:-:S13]  /*1610*/  PLOP3.LUT P0, PT, PT, PT, UP0, 0x80, 0x0 ;  /* 0x000000000000781c */ /* 0x002fda0003f0f008 */
[----:B------:R-:W-:Y:S05]  /*1620*/  @!P0 BRA `(.L_x_19) ;  /* 0xfffffffc00f08947 */ /* 0x000fea000383ffff */
[----:B------:R-:W-:-:S13]  /*1630*/  LOP3.LUT P0, RZ, R8, 0xff, RZ, 0xc0, !PT ;  /* 0x000000ff08ff7812 */ /* 0x000fda000780c0ff */
[----:B------:R-:W-:Y:S05]  /*1640*/  @!P0 EXIT ;  /* 0x000000000000894d */ /* 0x000fea0003800000 */
[----:B------:R-:W1:Y:S01]  /*1650*/  S2UR UR4, SR_CgaCtaId ;  /* 0x00000000000479c3 */ /* 0x000e620000008800 */
[----:B------:R-:W-:Y:S01]  /*1660*/  VIADD R14, R14, 0xffffffff ;  /* 0xffffffff0e0e7836 */ /* 0x000fe20000000000 */
[CC--:B------:R-:W-:Y:S01]  /*1670*/  LEA.HI R4, R0.reuse, R3.reuse, RZ, 0x2 ;  /* 0x0000000300047211 */ /* 0x0c0fe200078f10ff */
[----:B------:R-:W-:Y:S01]  /*1680*/  UMOV UR41, 0x400 ;  /* 0x0000040000297882 */ /* 0x000fe20000000000 */
[----:B------:R-:W-:Y:S01]  /*1690*/  LEA.HI R0, R0, R3, RZ, 0x5 ;  /* 0x0000000300007211 */ /* 0x000fe200078f28ff */
[----:B------:R-:W-:Y:S01]  /*16a0*/  UISETP.LT.AND UP0, UPT, UR40, 0x1, UPT ;  /* 0x000000012800788c */ /* 0x000fe2000bf01270 */
[----:B------:R-:W-:Y:S01]  /*16b0*/  R2UR UR42, R14 ;  /* 0x000000000e2a72ca */ /* 0x000fe200000e0000 */
[----:B------:R-:W-:Y:S01]  /*16c0*/  ULDC UR6, c[0x0][0x284] ;  /* 0x0000a10000067ab9 */ /* 0x000fe20000000800 */
[--C-:B------:R-:W-:Y:S01]  /*16d0*/  SHF.R.S32.HI R92, RZ, 0x2, R4.reuse ;  /* 0x00000002ff5c7819 */ /* 0x100fe20000011404 */
[----:B------:R-:W-:Y:S01]  /*16e0*/  USEL UR43, UR40, 0x1, UP0 ;  /* 0x00000001282b7887 */ /* 0x000fe20008000000 */
[----:B------:R-:W-:Y:S01]  /*16f0*/  SHF.R.S32.HI R5, RZ, 0x1f, R4 ;  /* 0x0000001fff057819 */ /* 0x000fe20000011404 */
[----:B------:R-:W-:Y:S01]  /*1700*/  USHF.L.U32 UR46, UR40, 0x1, URZ ;  /* 0x00000001282e7899 */ /* 0x000fe2000800063f */
[----:B------:R-:W-:Y:S01]  /*1710*/  LOP3.LUT R94, R4, 0xfffffffc, RZ, 0xc0, !PT ;  /* 0xfffffffc045e7812 */ /* 0x000fe200078ec0ff */
[----:B------:R-:W-:Y:S01]  /*1720*/  UIADD3 UR43, -UR43, UR40, URZ ;  /* 0x000000282b2b7290 */ /* 0x000fe2000fffe13f */
[----:B------:R-:W-:-:S02]  /*1730*/  LEA.HI R5, R5, R92, RZ, 0x3 ;  /* 0x0000005c05057211 */ /* 0x000fc400078f18ff */
[----:B------:R-:W-:Y:S01]  /*1740*/  ISETP.NE.AND P0, PT, R14, RZ, PT ;  /* 0x000000ff0e00720c */ /* 0x000fe20003f05270 */
[----:B------:R-:W-:Y:S01]  /*1750*/  IMAD.IADD R94, R3, 0x1, -R94 ;  /* 0x00000001035e7824 */ /* 0x000fe200078e0a5e */
[----:B------:R-:W-:Y:S01]  /*1760*/  LOP3.LUT R5, R5, 0xfffffff8, RZ, 0xc0, !PT ;  /* 0xfffffff805057812 */ /* 0x000fe200078ec0ff */
[----:B------:R-:W-:Y:S01]  /*1770*/  USHF.L.U32 UR42, UR42, 0x3, URZ ;  /* 0x000000032a2a7899 */ /* 0x000fe2000800063f */
[----:B------:R-:W-:Y:S02]  /*1780*/  LOP3.LUT R102, R16, 0x1, RZ, 0xfc, !PT ;  /* 0x0000000110667812 */ /* 0x000fe400078efcff */
[----:B------:R-:W-:Y:S01]  /*1790*/  SEL R103, RZ, 0x1, P0 ;  /* 0x00000001ff677807 */ /* 0x000fe20000000000 */
[----:B------:R-:W-:Y:S01]  /*17a0*/  IMAD.IADD R92, R92, 0x1, -R5 ;  /* 0x000000015c5c7824 */ /* 0x000fe200078e0a05 */
[----:B-1----:R-:W-:Y:S01]  /*17b0*/  ULEA UR41, UR4, UR41, 0x18 ;  /* 0x0000002904297291 */ /* 0x002fe2000f8ec03f */
[----:B------:R-:W-:Y:S01]  /*17c0*/  SHF.R.S32.HI R5, RZ, 0x5, R0 ;  /* 0x00000005ff057819 */ /* 0x000fe20000011400 */
[----:B------:R-:W-:-:S02]  /*17d0*/  IMAD.U32 R96, RZ, RZ, UR42 ;  /* 0x0000002aff607e24 */ /* 0x000fc4000f8e00ff */
[----:B------:R-:W-:Y:S01]  /*17e0*/  UIADD3 UR47, UR41, 0x130, URZ ;  /* 0x00000130292f7890 */ /* 0x000fe2000fffe03f */
[--C-:B------:R-:W-:Y:S01]  /*17f0*/  SHF.R.S32.HI R93, RZ, 0x1f, R92.reuse ;  /* 0x0000001fff5d7819 */ /* 0x100fe2000001145c */
[----:B------:R-:W-:Y:S01]  /*1800*/  UIADD3 UR4, UR41, 0x200, URZ ;  /* 0x0000020029047890 */ /* 0x000fe2000fffe03f */
[C-C-:B------:R-:W-:Y:S01]  /*1810*/  IMAD R99, R5.reuse, -0x10, -R92.reuse ;  /* 0xfffffff005637824 */ /* 0x140fe200078e0a5c */
[----:B------:R-:W-:Y:S01]  /*1820*/  UIADD3 UR5, UR41, 0x12200, URZ ;  /* 0x0001220029057890 */ /* 0x000fe2000fffe03f */
[C---:B------:R-:W-:Y:S01]  /*1830*/  LOP3.LUT R98, R96.reuse, 0x8, RZ, 0xc0, !PT ;  /* 0x0000000860627812 */ /* 0x040fe200078ec0ff */
[----:B------:R-:W-:Y:S01]  /*1840*/  USHF.R.U32.HI UR4, URZ, 0x4, UR4 ;  /* 0x000000043f047899 */ /* 0x000fe20008011604 */
[----:B------:R-:W-:Y:S01]  /*1850*/  IMAD.U32 R95, RZ, RZ, UR47 ;  /* 0x0000002fff5f7e24 */ /* 0x000fe2000f8e00ff */
[----:B------:R-:W-:Y:S01]  /*1860*/  USHF.R.U32.HI UR5, URZ, 0x4, UR5 ;  /* 0x000000043f057899 */ /* 0x000fe20008011605 */
[----:B------:R-:W-:Y:S01]  /*1870*/  IMAD.WIDE R92, R5, 0x10, R92 ;  /* 0x00000010055c7825 */ /* 0x000fe200078e025c */
[----:B------:R-:W-:Y:S01]  /*1880*/  ULOP3.LUT UR4, UR4, 0x3fff, URZ, 0xc0, !UPT ;  /* 0x00003fff04047892 */ /* 0x000fe2000f8ec03f */
[----:B------:R-:W-:Y:S01]  /*1890*/  LOP3.LUT R96, R96, 0x8, RZ, 0xc, !PT ;  /* 0x0000000860607812 */ /* 0x000fe200078e0cff */
[----:B------:R-:W-:Y:S01]  /*18a0*/  ULOP3.LUT UR5, UR5, 0x3fff, URZ, 0xc0, !UPT ;  /* 0x00003fff05057892 */ /* 0x000fe2000f8ec03f */
[----:B------:R-:W-:Y:S01]  /*18b0*/  VIADD R97, R95, UR42 ;  /* 0x0000002a5f617c36 */ /* 0x000fe20008000000 */
[----:B------:R-:W-:Y:S01]  /*18c0*/  LOP3.LUT R98, R98, 0x18, RZ, 0x3c, !PT ;  /* 0x0000001862627812 */ /* 0x000fe200078e3cff */
[----:B------:R-:W-:Y:S01]  /*18d0*/  VIADD R99, R99, UR6 ;  /* 0x0000000663637c36 */ /* 0x000fe20008000000 */
[----:B------:R-:W-:-:S02]  /*18e0*/  ULOP3.LUT UR44, UR4, 0x10000, URZ, 0xfc, !UPT ;  /* 0x00010000042c7892 */ /* 0x000fc4000f8efc3f */
[----:B------:R-:W-:-:S12]  /*18f0*/  ULOP3.LUT UR45, UR5, 0x10000, URZ, 0xfc, !UPT ;  /* 0x00010000052d7892 */ /* 0x000fd8000f8efc3f */
.L_x_167:
[----:B------:R-:W-:Y:S01]  /*1900*/  SHF.L.U32 R0, R103, 0x1f, RZ ;  /* 0x0000001f67007819 */ /* 0x000fe200000006ff */
[----:B------:R-:W-:Y:S02]  /*1910*/  ULDC UR4, c[0x0][0x28c] ;  /* 0x0000a30000047ab9 */ /* 0x000fe40000000800 */
[----:B------:R-:W-:Y:S01]  /*1920*/  ISETP.LT.AND P1, PT, RZ, UR4, PT ;  /* 0x00000004ff007c0c */ /* 0x000fe2000bf21270 */
[----:B------:R-:W1:Y:S02]  /*1930*/  SYNCS.PHASECHK.TRANS64.TRYWAIT P0, [R95+UR42], R0 ;  /* 0x000000005f0075a7 */ /* 0x000e64000800016a */
[----:B-1-34-:R-:W-:Y:S10]  /*1940*/  @!P0 BRA `(.L_x_20) ;  /* 0x00000068008c8947 */ /* 0x01aff40003800000 */
.L_x_203:
[----:B------:R-:W-:Y:S05]  /*1950*/  @P1 BRA `(.L_x_21) ;  /* 0x0000000000401947 */ /* 0x000fea0003800000 */
[----:B-1----:R-:W-:Y:S01]  /*1960*/  MOV R0, 0x0 ;  /* 0x0000000000007802 */ /* 0x002fe20000000f00 */
[----:B------:R-:W-:Y:S01]  /*1970*/  ULDC.64 UR4, c[0x4][0x68] ;  /* 0x01001a0000047ab9 */ /* 0x000fe20000000a00 */
[----:B------:R-:W-:Y:S01]  /*1980*/  ULDC.64 UR6, c[0x4][0x8] ;  /* 0x0100020000067ab9 */ /* 0x000fe20000000a00 */
[----:B------:R-:W-:Y:S01]  /*1990*/  IMAD.U32 R4, RZ, RZ, UR4 ;  /* 0x00000004ff047e24 */ /* 0x000fe2000f8e00ff */
[----:B------:R1:W2:Y:S01]  /*19a0*/  LDC.64 R14, c[0x4][R0] ;  /* 0x01000000000e7b82 */ /* 0x0002a20000000a00 */
[----:B------:R-:W-:Y:S01]  /*19b0*/  IMAD.U32 R5, RZ, RZ, UR5 ;  /* 0x00000005ff057e24 */ /* 0x000fe2000f8e00ff */
[----:B------:R-:W-:Y:S01]  /*19c0*/  ULDC.64 UR4, c[0x4][0x70] ;  /* 0x01001c0000047ab9 */ /* 0x000fe20000000a00 */
[----:B------:R-:W-:Y:S02]  /*19d0*/  IMAD.U32 R10, RZ, RZ, UR6 ;  /* 0x00000006ff0a7e24 */ /* 0x000fe4000f8e00ff */
[----:B------:R-:W-:Y:S02]  /*19e0*/  IMAD.U32 R6, RZ, RZ, UR4 ;  /* 0x00000004ff067e24 */ /* 0x000fe4000f8e00ff */
[----:B------:R-:W-:-:S02]  /*19f0*/  IMAD.U32 R7, RZ, RZ, UR5 ;  /* 0x00000005ff077e24 */ /* 0x000fc4000f8e00ff */
[----:B------:R-:W-:Y:S02]  /*1a00*/  IMAD.U32 R11, RZ, RZ, UR7 ;  /* 0x00000007ff0b7e24 */ /* 0x000fe4000f8e00ff */
[----:B------:R-:W-:Y:S02]  /*1a10*/  IMAD.MOV.U32 R8, RZ, RZ, 0x1e1 ;  /* 0x000001e1ff087424 */ /* 0x000fe400078e00ff */
[----:B0-----:R-:W-:Y:S02]  /*1a20*/  IMAD.MOV.U32 R12, RZ, RZ, 0x1 ;  /* 0x00000001ff0c7424 */ /* 0x001fe400078e00ff */
[----:B-1----:R-:W-:-:S07]  /*1a30*/  IMAD.MOV.U32 R13, RZ, RZ, RZ ;  /* 0x000000ffff0d7224 */ /* 0x002fce00078e00ff */
[----:B------:R-:W-:-:S07]  /*1a40*/  LEPC R20, `(.L_x_21) ;  /* 0x000000001014794e */ /* 0x000fce0000000000 */
[----:B--2--5:R-:W-:Y:S05]  /*1a50*/  CALL.ABS.NOINC R14 ;  /* 0x000000000e007343 */ /* 0x024fea0003c00000 */
.L_x_21:
[----:B------:R-:W-:-:S13]  /*1a60*/  ISETP.NE.AND P0, PT, R102, 0x3, PT ;  /* 0x000000036600780c */ /* 0x000fda0003f05270 */
[----:B------:R-:W-:Y:S05]  /*1a70*/  @!P0 BRA `(.L_x_22) ;  /* 0x0000000000048947 */ /* 0x000fea0003800000 */
[----:B------:R-:W-:Y:S01]  /*1a80*/  BPT.TRAP 0x1 ;  /* 0x000000040000795c */ /* 0x000fe20000300000 */
.L_x_22:
[----:B------:R-:W-:Y:S02]  /*1a90*/  IMAD.U32 R3, RZ, RZ, UR38 ;  /* 0x00000026ff037e24 */ /* 0x000fe4000f8e00ff */
[----:B-1----:R-:W-:-:S03]  /*1aa0*/  IMAD.U32 R0, RZ, RZ, UR39 ;  /* 0x00000027ff007e24 */ /* 0x002fc6000f8e00ff */
[----:B------:R-:W-:Y:S02]  /*1ab0*/  LEA R3, R3, UR41, 0x3 ;  /* 0x0000002903037c11 */ /* 0x000fe4000f8e18ff */
[----:B------:R-:W-:-:S04]  /*1ac0*/  SHF.L.U32 R0, R0, 0x1f, RZ ;  /* 0x0000001f00007819 */ /* 0x000fc800000006ff */
[----:B------:R1:W2:Y:S01]  /*1ad0*/  SYNCS.PHASECHK.TRANS64.TRYWAIT P1, [R3+URZ], R0 ;  /* 0x00000000030075a7 */ /* 0x0002a2000802017f */
[----:B------:R-:W-:Y:S05]  /*1ae0*/  @!P0 BRA `(.L_x_23) ;  /* 0x0000000000048947 */ /* 0x000fea0003800000 */
[----:B------:R-:W-:Y:S01]  /*1af0*/  BPT.TRAP 0x1 ;  /* 0x000000040000795c */ /* 0x000fe20000300000 */
.L_x_23:
[----:B--2---:R-:W-:Y:S05]  /*1b00*/  @P1 BRA `(.L_x_24) ;  /* 0x0000000000081947 */ /* 0x004fea0003800000 */
[----:B------:R-:W2:Y:S02]  /*1b10*/  SYNCS.PHASECHK.TRANS64.TRYWAIT P1, [R3+URZ], R0 ;  /* 0x00000000030075a7 */ /* 0x000ea4000802017f */
[----:B--2---:R-:W-:Y:S05]  /*1b20*/  @!P1 BRA `(.L_x_25) ;  /* 0x0000006800289947 */ /* 0x004fea0003800000 */
.L_x_24:
[----:B------:R-:W-:Y:S05]  /*1b30*/  WARPSYNC.ALL ;  /* 0x0000000000007948 */ /* 0x000fea0003800000 */
[----:B------:R-:W-:Y:S01]  /*1b40*/  ULEA UR4, UR38, UR44, 0x8 ;  /* 0x0000002c26047291 */ /* 0x000fe2000f8e403f */
[----:B------:R-:W-:Y:S01]  /*1b50*/  WARPGROUP.ARRIVE ;  /* 0x00000000000079c5 */ /* 0x000fe20000000000 */
[----:B------:R-:W-:Y:S01]  /*1b60*/  ULEA UR6, UR38, UR45, 0x9 ;  /* 0x0000002d26067291 */ /* 0x000fe2000f8e483f */
[----:B-12---:R-:W-:Y:S01]  /*1b70*/  IMAD.U32 R0, RZ, RZ, UR43 ;  /* 0x0000002bff007e24 */ /* 0x006fe2000f8e00ff */
[----:B------:R-:W-:Y:S01]  /*1b80*/  UMOV UR5, 0x80000020 ;  /* 0x8000002000057882 */ /* 0x000fe20000000000 */
[----:B------:R-:W-:-:S03]  /*1b90*/  UMOV UR7, 0x80000020 ;  /* 0x8000002000077882 */ /* 0x000fc60000000000 */
[----:B------:R-:W-:-:S03]  /*1ba0*/  ISETP.GE.AND P1, PT, R0, 0x1, PT ;  /* 0x000000010000780c */ /* 0x000fc60003f26270 */
[----:B------:R-:W-:Y:S01]  /*1bb0*/  HGMMA.64x128x16.F32 R24, gdesc[UR4], RZ, !UPT, gsb0 ;  /* 0x01e00000041879f0 */ /* 0x000fe2000c0008ff */
[----:B------:R-:W-:Y:S02]  /*1bc0*/  UIADD3 UR4, UR4, 0x2, URZ ;  /* 0x0000000204047890 */ /* 0x000fe4000fffe03f */
[----:B------:R-:W-:Y:S01]  /*1bd0*/  UIADD3 UR6, UR6, 0x2, URZ ;  /* 0x0000000206067890 */ /* 0x000fe2000fffe03f */
[----:B------:R-:W-:Y:S01]  /*1be0*/  UMOV UR5, 0x80000020 ;  /* 0x8000002000057882 */ /* 0x000fe20000000000 */
[----:B------:R-:W-:Y:S01]  /*1bf0*/  UMOV UR7, 0x80000020 ;  /* 0x8000002000077882 */ /* 0x000fe20000000000 */
[----:B------:R-:W-:Y:S02]  /*1c00*/  WARPGROUP.DEPBAR.LE gsb0, 0x0 ;  /* 0x00008000000079c5 */ /* 0x000fe40000010000 */
[----:B------:R-:W-:-:S06]  /*1c10*/  WARPGROUP.ARRIVE ;  /* 0x00000000000079c5 */ /* 0x000fcc0000000000 */
[----:B------:R-:W-:Y:S03]  /*1c20*/  HGMMA.64x128x16.F32 R24, gdesc[UR4], R24, gsb0 ;  /* 0x01e00000041879f0 */ /* 0x000fe60008000818 */
[----:B------:R-:W-:Y:S02]  /*1c30*/  WARPGROUP.DEPBAR.LE gsb0, 0x0 ;  /* 0x00008000000079c5 */ /* 0x000fe40000010000 */
[----:B------:R-:W-:Y:S05]  /*1c40*/  @!P1 BRA `(.L_x_26) ;  /* 0x0000000000d49947 */ /* 0x000fea0003800000 */
[----:B------:R-:W-:Y:S01]  /*1c50*/  UIADD3 UR4, UR38, 0x1, URZ ;  /* 0x0000000126047890 */ /* 0x000fe2000fffe03f */
[----:B------:R-:W-:Y:S02]  /*1c60*/  IMAD.U32 R0, RZ, RZ, UR43 ;  /* 0x0000002bff007e24 */ /* 0x000fe4000f8e00ff */
[----:B------:R-:W-:Y:S01]  /*1c70*/  IMAD.U32 R3, RZ, RZ, UR38 ;  /* 0x00000026ff037e24 */ /* 0x000fe2000f8e00ff */
[----:B------:R-:W-:-:S04]  /*1c80*/  UISETP.NE.AND UP0, UPT, UR4, 0x12, UPT ;  /* 0x000000120400788c */ /* 0x000fc8000bf05270 */
[----:B------:R-:W-:Y:S02]  /*1c90*/  USEL UR5, URZ, 0x1, UP0 ;  /* 0x000000013f057887 */ /* 0x000fe40008000000 */
[----:B------:R-:W-:Y:S02]  /*1ca0*/  USEL UR8, UR4, URZ, UP0 ;  /* 0x0000003f04087287 */ /* 0x000fe40008000000 */
[----:B------:R-:W-:-:S06]  /*1cb0*/  ULOP3.LUT UR5, UR39, UR5, URZ, 0x3c, !UPT ;  /* 0x0000000527057292 */ /* 0x000fcc000f8e3c3f */
[----:B------:R-:W-:-:S07]  /*1cc0*/  IMAD.U32 R6, RZ, RZ, UR5 ;  /* 0x00000005ff067e24 */ /* 0x000fce000f8e00ff */
.L_x_33:
[----:B------:R-:W-:Y:S05]  /*1cd0*/  @!P0 BRA `(.L_x_27) ;  /* 0x0000000000048947 */ /* 0x000fea0003800000 */
[----:B------:R-:W-:Y:S01]  /*1ce0*/  BPT.TRAP 0x1 ;  /* 0x000000040000795c */ /* 0x000fe20000300000 */
.L_x_27:
[----:B------:R-:W-:Y:S01]  /*1cf0*/  ULEA UR4, UR8, UR41, 0x3 ;  /* 0x0000002908047291 */ /* 0x000fe2000f8e183f */
[----:B------:R-:W-:-:S08]  /*1d00*/  SHF.L.U32 R4, R6, 0x1f, RZ ;  /* 0x0000001f06047819 */ /* 0x000fd000000006ff */
[----:B------:R1:W2:Y:S01]  /*1d10*/  SYNCS.PHASECHK.TRANS64.TRYWAIT P1, [UR4], R4 ;  /* 0x00000004ff0075a7 */ /* 0x0002a20008020144 */
[----:B------:R-:W-:Y:S05]  /*1d20*/  @!P0 BRA `(.L_x_28) ;  /* 0x0000000000048947 */ /* 0x000fea0003800000 */
[----:B------:R-:W-:Y:S01]  /*1d30*/  BPT.TRAP 0x1 ;  /* 0x000000040000795c */ /* 0x000fe20000300000 */
.L_x_28:
[----:B--2---:R-:W-:Y:S05]  /*1d40*/  @P1 BRA `(.L_x_29) ;  /* 0x0000000000081947 */ /* 0x004fea0003800000 */
[----:B------:R-:W2:Y:S02]  /*1d50*/  SYNCS.PHASECHK.TRANS64.TRYWAIT P1, [UR4], R4 ;  /* 0x00000004ff0075a7 */ /* 0x000ea40008020144 */
[----:B--2---:R-:W-:Y:S05]  /*1d60*/  @!P1 BRA `(.L_x_30) ;  /* 0x0000006400ac9947 */ /* 0x004fea0003800000 */
.L_x_29:
[----:B------:R-:W-:Y:S01]  /*1d70*/  ULEA UR4, UR8, UR44, 0x8 ;  /* 0x0000002c08047291 */ /* 0x000fe2000f8e403f */
[----:B------:R-:W-:Y:S01]  /*1d80*/  WARPGROUP.ARRIVE ;  /* 0x00000000000079c5 */ /* 0x000fe20000000000 */
[----:B------:R-:W-:Y:S01]  /*1d90*/  ULEA UR6, UR8, UR45, 0x9 ;  /* 0x0000002d08067291 */ /* 0x000fe2000f8e483f */
[----:B------:R-:W-:Y:S01]  /*1da0*/  UMOV UR5, 0x80000020 ;  /* 0x8000002000057882 */ /* 0x000fe20000000000 */
[----:B------:R-:W-:-:S07]  /*1db0*/  UMOV UR7, 0x80000020 ;  /* 0x8000002000077882 */ /* 0x000fce0000000000 */
[----:B------:R-:W-:Y:S01]  /*1dc0*/  HGMMA.64x128x16.F32 R24, gdesc[UR4], R24, gsb0 ;  /* 0x01e00000041879f0 */ /* 0x000fe20008000818 */
        /* <DEDUP_REMOVED lines=9> */
[----:B------:R-:W-:Y:S01]  /*1e60*/  BPT.TRAP 0x1 ;  /* 0x000000040000795c */ /* 0x000fe20000300000 */
.L_x_31:
[----:B------:R-:W-:-:S13]  /*1e70*/  ISETP.NE.AND P1, PT, R89, RZ, PT ;  /* 0x000000ff5900720c */ /* 0x000fda0003f25270 */
[----:B-12---:R-:W-:-:S05]  /*1e80*/  @P1 LEA R4, R3, UR41, 0x3 ;  /* 0x0000002903041c11 */ /* 0x006fca000f8e18ff */
[----:B------:R-:W-:-:S05]  /*1e90*/  @P1 VIADD R5, R4, 0x90 ;  /* 0x0000009004051836 */ /* 0x000fca0000000000 */
[----:B------:R-:W-:-:S04]  /*1ea0*/  @P1 PRMT R5, R88, 0x654, R5 ;  /* 0x0000065458051816 */ /* 0x000fc80000000005 */
[----:B------:R1:W-:Y:S01]  /*1eb0*/  @P1 SYNCS.ARRIVE.TRANS64.RED.A1T0 RZ, [R5+URZ], RZ ;  /* 0x000000ff05ff19a7 */ /* 0x0003e2000810043f */
[----:B------:R-:W-:-:S13]  /*1ec0*/  ISETP.GT.U32.AND P1, PT, R16, 0x1, PT ;  /* 0x000000011000780c */ /* 0x000fda0003f24070 */
[----:B-1----:R-:W-:Y:S05]  /*1ed0*/  @P1 BRA `(.L_x_32) ;  /* 0x0000000000041947 */ /* 0x002fea0003800000 */
[----:B------:R-:W-:Y:S01]  /*1ee0*/  BPT.TRAP 0x1 ;  /* 0x000000040000795c */ /* 0x000fe20000300000 */
.L_x_32:
[----:B------:R-:W-:Y:S01]  /*1ef0*/  UIADD3 UR8, UR8, 0x1, URZ ;  /* 0x0000000108087890 */ /* 0x000fe2000fffe03f */
[C---:B------:R-:W-:Y:S01]  /*1f00*/  ISETP.GT.AND P2, PT, R0.reuse, 0x1, PT ;  /* 0x000000010000780c */ /* 0x040fe20003f44270 */
[----:B------:R-:W-:Y:S02]  /*1f10*/  VIADD R3, R3, 0x1 ;  /* 0x0000000103037836 */ /* 0x000fe40000000000 */
[----:B------:R-:W-:Y:S01]  /*1f20*/  UISETP.NE.AND UP0, UPT, UR8, 0x12, UPT ;  /* 0x000000120800788c */ /* 0x000fe2000bf05270 */
[----:B------:R-:W-:Y:S02]  /*1f30*/  VIADD R0, R0, 0xffffffff ;  /* 0xffffffff00007836 */ /* 0x000fe40000000000 */
[C---:B------:R-:W-:Y:S01]  /*1f40*/  ISETP.NE.AND P1, PT, R3.reuse, 0x12, PT ;  /* 0x000000120300780c */ /* 0x040fe20003f25270 */
[----:B------:R-:W-:Y:S02]  /*1f50*/  USEL UR4, URZ, 0x1, UP0 ;  /* 0x000000013f047887 */ /* 0x000fe40008000000 */
[----:B------:R-:W-:Y:S01]  /*1f60*/  USEL UR8, UR8, URZ, UP0 ;  /* 0x0000003f08087287 */ /* 0x000fe20008000000 */
[----:B------:R-:W-:-:S03]  /*1f70*/  SEL R3, R3, RZ, P1 ;  /* 0x000000ff03037207 */ /* 0x000fc60000800000 */
[----:B------:R-:W-:Y:S01]  /*1f80*/  LOP3.LUT R6, R6, UR4, RZ, 0x3c, !PT ;  /* 0x0000000406067c12 */ /* 0x000fe2000f8e3cff */
[----:B------:R-:W-:Y:S07]  /*1f90*/  @P2 BRA `(.L_x_33) ;  /* 0xfffffffc004c2947 */ /* 0x000fee000383ffff */
.L_x_26:
[----:B------:R-:W1:Y:S01]  /*1fa0*/  LDC R0, c[0x0][0x28c] ;  /* 0x0000a300ff007b82 */ /* 0x000e620000000800 */
[----:B------:R2:W-:Y:S01]  /*1fb0*/  SYNCS.ARRIVE.TRANS64.A1T0 RZ, [R96+UR47], RZ ;  /* 0x000000ff60ff79a7 */ /* 0x0005e2000810002f */
[----:B-1----:R-:W-:-:S13]  /*1fc0*/  ISETP.GE.AND P1, PT, R0, 0x1, PT ;  /* 0x000000010000780c */ /* 0x002fda0003f26270 */
[----:B--2---:R-:W-:Y:S05]  /*1fd0*/  @!P1 BRA `(.L_x_34) ;  /* 0x0000000000449947 */ /* 0x004fea0003800000 */
[----:B------:R-:W-:Y:S05]  /*1fe0*/  @!P0 BRA `(.L_x_35) ;  /* 0x0000000000048947 */ /* 0x000fea0003800000 */
[----:B------:R-:W-:Y:S01]  /*1ff0*/  BPT.TRAP 0x1 ;  /* 0x000000040000795c */ /* 0x000fe20000300000 */
.L_x_35:
[----:B------:R-:W-:-:S13]  /*2000*/  ISETP.NE.AND P0, PT, R89, RZ, PT ;  /* 0x000000ff5900720c */ /* 0x000fda0003f05270 */
[----:B------:R-:W-:-:S05]  /*2010*/  VOTEU.ANY UP0, P0 ;  /* 0x00000000003f7886 */ /* 0x000fca0000000100 */
[----:B------:R-:W-:-:S06]  /*2020*/  @UP0 UIADD3 UR4, UR43, UR38, URZ ;  /* 0x000000262b040290 */ /* 0x000fcc000fffe03f */
[----:B------:R-:W-:Y:S02]  /*2030*/  IMAD.U32 R4, RZ, RZ, UR4 ;  /* 0x00000004ff047e24 */ /* 0x000fe4000f8e00ff */
[----:B------:R-:W-:Y:S02]  /*2040*/  IMAD.U32 R3, RZ, RZ, UR4 ;  /* 0x00000004ff037e24 */ /* 0x000fe4000f8e00ff */
[----:B------:R-:W-:-:S05]  /*2050*/  @P0 IMAD.WIDE.U32 R4, R4, 0x38e38e39, RZ ;  /* 0x38e38e3904040825 */ /* 0x000fca00078e00ff */
[----:B------:R-:W-:-:S05]  /*2060*/  @P0 SHF.R.U32.HI R0, RZ, 0x2, R5 ;  /* 0x00000002ff000819 */ /* 0x000fca0000011605 */
[----:B------:R-:W-:-:S05]  /*2070*/  @P0 IMAD R0, R0, -0x12, R3 ;  /* 0xffffffee00000824 */ /* 0x000fca00078e0203 */
[----:B------:R-:W-:-:S05]  /*2080*/  @P0 LEA R0, R0, UR41, 0x3 ;  /* 0x0000002900000c11 */ /* 0x000fca000f8e18ff */
[----:B------:R-:W-:-:S05]  /*2090*/  @P0 VIADD R3, R0, 0x90 ;  /* 0x0000009000030836 */ /* 0x000fca0000000000 */
[----:B------:R-:W-:-:S04]  /*20a0*/  @P0 PRMT R3, R88, 0x654, R3 ;  /* 0x0000065458030816 */ /* 0x000fc80000000003 */
[----:B------:R1:W-:Y:S01]  /*20b0*/  @P0 SYNCS.ARRIVE.TRANS64.RED.A1T0 RZ, [R3+URZ], RZ ;  /* 0x000000ff03ff09a7 */ /* 0x0003e2000810043f */
[----:B------:R-:W-:-:S13]  /*20c0*/  ISETP.GT.U32.AND P0, PT, R16, 0x1, PT ;  /* 0x000000011000780c */ /* 0x000fda0003f04070 */
[----:B-1----:R-:W-:Y:S05]  /*20d0*/  @P0 BRA `(.L_x_34) ;  /* 0x0000000000040947 */ /* 0x002fea0003800000 */
[----:B------:R-:W-:Y:S01]  /*20e0*/  BPT.TRAP 0x1 ;  /* 0x000000040000795c */ /* 0x000fe20000300000 */
.L_x_34:
[----:B------:R-:W-:Y:S01]  /*20f0*/  SHF.L.U32 R0, R103, 0x1f, RZ ;  /* 0x0000001f67007819 */ /* 0x000fe200000006ff */
[----:B------:R-:W-:Y:S01]  /*2100*/  UIADD3 UR38, UR46, UR38, URZ ;  /* 0x000000262e267290 */ /* 0x000fe2000fffe03f */
[----:B------:R-:W1:Y:S01]  /*2110*/  LDC R9, c[0x0][0x288] ;  /* 0x0000a200ff097b82 */ /* 0x000e620000000800 */
[----:B------:R-:W-:Y:S01]  /*2120*/  UISETP.GE.U32.AND UP1, UPT, UR46, 0x12, UPT ;  /* 0x000000122e00788c */ /* 0x000fe2000bf26070 */
[----:B------:R-:W-:Y:S01]  /*2130*/  IMAD.SHL.U32 R10, R94, 0x2, RZ ;  /* 0x000000025e0a7824 */ /* 0x000fe200078e00ff */
[----:B------:R-:W-:Y:S02]  /*2140*/  UISETP.GT.U32.AND UP0, UPT, UR38, 0x11, UPT ;  /* 0x000000112600788c */ /* 0x000fe4000bf04070 */
[----:B------:R-:W-:Y:S02]  /*2150*/  UIMAD.WIDE.U32 UR4, UR38, 0x38e38e39, URZ ;  /* 0x38e38e39260478a5 */ /* 0x000fe4000f8e003f */
[----:B------:R-:W-:Y:S01]  /*2160*/  UISETP.LT.U32.AND UP0, UPT, UR46, 0x12, UP0 ;  /* 0x000000122e00788c */ /* 0x000fe20008701070 */
[----:B------:R-:W2:Y:S01]  /*2170*/  SYNCS.PHASECHK.TRANS64.TRYWAIT P0, [R95+UR42+0x10], R0 ;  /* 0x000010005f0075a7 */ /* 0x000ea2000800016a */
[----:B------:R-:W-:Y:S01]  /*2180*/  USHF.R.U32.HI UR4, URZ, 0x2, UR5 ;  /* 0x000000023f047899 */ /* 0x000fe20008011605 */
[----:B------:R-:W-:Y:S01]  /*2190*/  SHF.R.S32.HI R11, RZ, 0x1f, R10 ;  /* 0x0000001fff0b7819 */ /* 0x000fe2000001140a */
[----:B------:R-:W-:-:S02]  /*21a0*/  USEL UR6, URZ, 0x1, !UP0 ;  /* 0x000000013f067887 */ /* 0x000fc4000c000000 */
[----:B------:R-:W-:Y:S02]  /*21b0*/  UIMAD UR38, UR4, -0x12, UR38 ;  /* 0xffffffee042678a4 */ /* 0x000fe4000f8e0226 */
[----:B------:R-:W-:-:S04]  /*21c0*/  ULOP3.LUT UR39, UR39, UR6, URZ, 0x3c, !UPT ;  /* 0x0000000627277292 */ /* 0x000fc8000f8e3c3f */
[----:B------:R-:W-:Y:S01]  /*21d0*/  @UP1 ULOP3.LUT UR39, UR39, 0x1, UR4, 0x78, !UPT ;  /* 0x0000000127271892 */ /* 0x000fe2000f8e7804 */
[----:B-12---:R-:W-:Y:S11]  /*21e0*/  @!P0 BRA `(.L_x_36) ;  /* 0x0000006000a48947 */ /* 0x006ff60003800000 */
.L_x_204:
[----:B-1----:R-:W-:Y:S01]  /*21f0*/  IMAD.SHL.U32 R0, R19, 0x40, RZ ;  /* 0x0000004013007824 */ /* 0x002fe200078e00ff */
[----:B------:R-:W-:Y:S01]  /*2200*/  ULDC UR6, c[0x0][0x284] ;  /* 0x0000a10000067ab9 */ /* 0x000fe20000000800 */
[----:B------:R-:W-:Y:S01]  /*2210*/  IMAD.SHL.U32 R20, R22, 0x80, RZ ;  /* 0x0000008016147824 */ /* 0x000fe200078e00ff */
[----:B0-----:R-:W-:Y:S01]  /*2220*/  SHF.R.S32.HI R13, RZ, 0x1f, R2 ;  /* 0x0000001fff0d7819 */ /* 0x001fe20000011402 */
[----:B------:R-:W-:Y:S01]  /*2230*/  ULDC.64 UR4, c[0x0][0x5d0] ;  /* 0x0001740000047ab9 */ /* 0x000fe20000000a00 */
[----:B------:R-:W-:Y:S01]  /*2240*/  ISETP.GE.AND P0, PT, R0, UR6, PT ;  /* 0x0000000600007c0c */ /* 0x000fe2000bf06270 */
[----:B------:R-:W-:Y:S01]  /*2250*/  IMAD.WIDE.U32 R4, R2, UR4, R10 ;  /* 0x0000000402047c25 */ /* 0x000fe2000f8e000a */
[----:B------:R-:W-:Y:S02]  /*2260*/  SHF.R.S32.HI R21, RZ, 0x1f, R20 ;  /* 0x0000001fff157819 */ /* 0x000fe40000011414 */
[C---:B------:R-:W-:Y:S01]  /*2270*/  ISETP.GE.OR P0, PT, R20.reuse, R9, P0 ;  /* 0x000000091400720c */ /* 0x040fe20000706670 */
[----:B------:R-:W-:Y:S01]  /*2280*/  IMAD R3, R13, UR4, RZ ;  /* 0x000000040d037c24 */ /* 0x000fe2000f8e02ff */
[----:B------:R-:W-:-:S03]  /*2290*/  IADD3 R4, P1, R20, R4, RZ ;  /* 0x0000000414047210 */ /* 0x000fc60007f3e0ff */
[----:B------:R-:W-:-:S05]  /*22a0*/  IMAD R3, R2, UR5, R3 ;  /* 0x0000000502037c24 */ /* 0x000fca000f8e0203 */
[----:B------:R-:W-:-:S03]  /*22b0*/  IADD3.X R5, R21, R5, R3, P1, !PT ;  /* 0x0000000515057210 */ /* 0x000fc60000ffe403 */
[----:B------:R-:W-:Y:S05]  /*22c0*/  @P0 BRA `(.L_x_37) ;  /* 0x0000004000300947 */ /* 0x000fea0003800000 */
[----:B------:R-:W0:Y:S01]  /*22d0*/  LDC.64 R6, c[0x0][0x5c8] ;  /* 0x00017200ff067b82 */ /* 0x000e220000000a00 */
[----:B-----5:R-:W-:Y:S01]  /*22e0*/  FSETP.NEU.AND P0, PT, R91, RZ, PT ;  /* 0x000000ff5b00720b */ /* 0x020fe20003f0d000 */
[----:B------:R-:W-:Y:S01]  /*22f0*/  IMAD R3, R94, -0x2, R9 ;  /* 0xfffffffe5e037824 */ /* 0x000fe200078e0209 */
[----:B------:R-:W-:Y:S01]  /*2300*/  BSSY B0, `(.L_x_37) ;  /* 0x0000408000007945 */ /* 0x000fe20003800000 */
[----:B------:R-:W-:-:S04]  /*2310*/  IMAD.WIDE R104, R19, 0x40, R92 ;  /* 0x0000004013687825 */ /* 0x000fc800078e025c */
[----:B------:R-:W-:Y:S02]  /*2320*/  IMAD.IADD R3, R3, 0x1, -R20 ;  /* 0x0000000103037824 */ /* 0x000fe400078e0a14 */
[----:B------:R-:W-:-:S03]  /*2330*/  IMAD.IADD R0, R99, 0x1, -R0 ;  /* 0x0000000163007824 */ /* 0x000fc600078e0a00 */
[----:B------:R-:W-:-:S04]  /*2340*/  ISETP.GT.AND P2, PT, R3, RZ, PT ;  /* 0x000000ff0300720c */ /* 0x000fc80003f44270 */
[----:B------:R-:W-:Y:S01]  /*2350*/  ISETP.GT.AND P1, PT, R0, RZ, P2 ;  /* 0x000000ff0000720c */ /* 0x000fe20001724270 */
[-C--:B0-----:R-:W-:Y:S02]  /*2360*/  IMAD R8, R105, R6.reuse, RZ ;  /* 0x0000000669087224 */ /* 0x081fe400078e02ff */
[----:B------:R-:W-:-:S04]  /*2370*/  IMAD.WIDE.U32 R106, R104, R6, R4 ;  /* 0x00000006686a7225 */ /* 0x000fc800078e0004 */
[----:B------:R-:W-:-:S04]  /*2380*/  IMAD R5, R104, R7, R8 ;  /* 0x0000000768057224 */ /* 0x000fc800078e0208 */
[----:B------:R-:W-:Y:S01]  /*2390*/  IMAD.IADD R9, R107, 0x1, R5 ;  /* 0x000000016b097824 */ /* 0x000fe200078e0205 */
[----:B------:R-:W-:Y:S06]  /*23a0*/  @!P0 BRA `(.L_x_38) ;  /* 0x0000002c00248947 */ /* 0x000fec0003800000 */
[----:B------:R-:W0:Y:S01]  /*23b0*/  LDC.64 R108, c[0x0][0x5b8] ;  /* 0x00016e00ff6c7b82 */ /* 0x000e220000000a00 */
[----:B------:R-:W-:-:S07]  /*23c0*/  ULDC.64 UR4, c[0x0][0x5c0] ;  /* 0x0001700000047ab9 */ /* 0x000fce0000000a00 */
[----:B------:R-:W1:Y:S08]  /*23d0*/  LDC.64 R110, c[0x0][0x5b0] ;  /* 0x00016c00ff6e7b82 */ /* 0x000e700000000a00 */
[----:B------:R-:W2:Y:S01]  /*23e0*/  LDC.64 R112, c[0x0][0x5a8] ;  /* 0x00016a00ff707b82 */ /* 0x000ea20000000a00 */
[-C--:B0-----:R-:W-:Y:S02]  /*23f0*/  IMAD R8, R13, R108.reuse, RZ ;  /* 0x0000006c0d087224 */ /* 0x081fe400078e02ff */
[----:B------:R-:W-:-:S04]  /*2400*/  IMAD.WIDE.U32 R4, R2, R108, R10 ;  /* 0x0000006c02047225 */ /* 0x000fc800078e000a */
[----:B------:R-:W-:Y:S01]  /*2410*/  IMAD R107, R2, R109, R8 ;  /* 0x0000006d026b7224 */ /* 0x000fe200078e0208 */
[----:B------:R-:W-:Y:S01]  /*2420*/  IADD3 R12, P0, R20, R4, RZ ;  /* 0x00000004140c7210 */ /* 0x000fe20007f1e0ff */
[----:B-1----:R-:W-:-:S03]  /*2430*/  IMAD R4, R105, R110, RZ ;  /* 0x0000006e69047224 */ /* 0x002fc600078e02ff */
[----:B------:R-:W-:Y:S01]  /*2440*/  IADD3.X R13, R21, R5, R107, P0, !PT ;  /* 0x00000005150d7210 */ /* 0x000fe200007fe46b */
[C---:B------:R-:W-:Y:S02]  /*2450*/  IMAD R109, R104.reuse, R111, R4 ;  /* 0x0000006f686d7224 */ /* 0x040fe400078e0204 */
[----:B------:R-:W-:-:S04]  /*2460*/  IMAD.WIDE.U32 R4, R104, R110, R12 ;  /* 0x0000006e68047225 */ /* 0x000fc800078e000c */
[----:B------:R-:W-:Y:S01]  /*2470*/  IMAD.IADD R5, R5, 0x1, R109 ;  /* 0x0000000105057824 */ /* 0x000fe200078e026d */
[----:B--2---:R-:W-:-:S04]  /*2480*/  LEA R14, P0, R4, R112, 0x1 ;  /* 0x00000070040e7211 */ /* 0x004fc800078008ff */
[----:B------:R-:W-:-:S05]  /*2490*/  LEA.HI.X R15, R4, R113, R5, 0x1, P0 ;  /* 0x00000071040f7211 */ /* 0x000fca00000f0c05 */
[----:B------:R-:W2:Y:S01]  /*24a0*/  @P1 LDG.E.LTC128B.U16 R19, desc[UR36][R14.64] ;  /* 0x000000240e131981 */ /* 0x000ea2000c1e1520 */
[----:B------:R-:W-:Y:S01]  /*24b0*/  IMAD.WIDE.U32 R4, R104, R110, R20 ;  /* 0x0000006e68047225 */ /* 0x000fe200078e0014 */
[----:B------:R-:W-:Y:S02]  /*24c0*/  BSSY B1, `(.L_x_39) ;  /* 0x0000015000017945 */ /* 0x000fe40003800000 */
[----:B------:R-:W-:-:S04]  /*24d0*/  IADD3 R100, P0, R10, R4, RZ ;  /* 0x000000040a647210 */ /* 0x000fc80007f1e0ff */
[----:B------:R-:W-:Y:S02]  /*24e0*/  IADD3.X R101, R11, R109, R5, P0, !PT ;  /* 0x0000006d0b657210 */ /* 0x000fe400007fe405 */
[----:B------:R-:W-:Y:S01]  /*24f0*/  LEA R8, P0, R106, UR4, 0x1 ;  /* 0x000000046a087c11 */ /* 0x000fe2000f8008ff */
[----:B------:R-:W-:-:S03]  /*2500*/  IMAD.WIDE.U32 R100, R2, R108, R100 ;  /* 0x0000006c02647225 */ /* 0x000fc600078e0064 */
[----:B------:R-:W-:Y:S02]  /*2510*/  LEA.HI.X R9, R106, UR5, R9, 0x1, P0 ;  /* 0x000000056a097c11 */ /* 0x000fe400080f0c09 */
[----:B------:R-:W-:-:S04]  /*2520*/  ISETP.GT.AND P0, PT, R3, 0x1, PT ;  /* 0x000000010300780c */ /* 0x000fc80003f04270 */
[----:B------:R-:W-:Y:S01]  /*2530*/  ISETP.GT.AND P3, PT, R0, RZ, P0 ;  /* 0x000000ff0000720c */ /* 0x000fe20000764270 */
[----:B--2---:R-:W-:-:S05]  /*2540*/  HADD2.F32 R4, -RZ, R19.H0_H0 ;  /* 0x20000013ff047230 */ /* 0x004fca0000004100 */
[----:B------:R-:W-:Y:S01]  /*2550*/  FMUL R5, R4, R91 ;  /* 0x0000005b04057220 */ /* 0x000fe20000400000 */
[----:B------:R-:W-:-:S03]  /*2560*/  LEA R4, P4, R100, R112, 0x1 ;  /* 0x0000007064047211 */ /* 0x000fc600078808ff */
[----:B------:R-:W-:-:S05]  /*2570*/  FFMA R5, R24, R90, R5 ;  /* 0x0000005a18057223 */ /* 0x000fca0000000005 */
[----:B------:R-:W-:Y:S01]  /*2580*/  F2FP.F16.F32.PACK_AB R14, RZ, R5 ;  /* 0x00000005ff0e723e */ /* 0x000fe200000000ff */
[----:B------:R-:W-:-:S03]  /*2590*/  IMAD.IADD R5, R107, 0x1, R101 ;  /* 0x000000016b057824 */ /* 0x000fc600078e0265 */
[----:B------:R-:W-:Y:S01]  /*25a0*/  PRMT R15, R14, 0x7610, R15 ;  /* 0x000076100e0f7816 */ /* 0x000fe2000000000f */
[----:B------:R-:W-:Y:S01]  /*25b0*/  IMAD.SHL.U32 R14, R110, 0x8, RZ ;  /* 0x000000086e0e7824 */ /* 0x000fe200078e00ff */
[----:B------:R-:W-:-:S03]  /*25c0*/  LEA.HI.X R5, R100, R113, R5, 0x1, P4 ;  /* 0x0000007164057211 */ /* 0x000fc600020f0c05 */
[----:B------:R0:W-:Y:S02]  /*25d0*/  @P1 STG.E.U16 desc[UR36][R8.64], R15 ;  /* 0x0000000f08001986 */ /* 0x0001e4000c101524 */
[----:B0-----:R-:W-:Y:S01]  /*25e0*/  SHF.L.U64.HI R15, R110, 0x3, R111 ;  /* 0x000000036e0f7819 */ /* 0x001fe2000001026f */
[----:B------:R-:W-:Y:S06]  /*25f0*/  @!P3 BRA `(.L_x_40) ;  /* 0x000000000004b947 */ /* 0x000fec0003800000 */
[----:B------:R0:W5:Y:S02]  /*2600*/  LDG.E.LTC128B.U16 R19, desc[UR36][R4.64+0x2] ;  /* 0x0000022404137981 */ /* 0x000164000c1e1520 */
.L_x_40:
[----:B------:R-:W-:Y:S05]  /*2610*/  BSYNC B1 ;  /* 0x0000000000017941 */ /* 0x000fea0003800000 */
.L_x_39:
[----:B-----5:R-:W-:Y:S01]  /*2620*/  HADD2.F32 R22, -RZ, R19.H0_H0 ;  /* 0x20000013ff167230 */ /* 0x020fe20000004100 */
[----:B------:R-:W-:Y:S01]  /*2630*/  ISETP.GT.AND P2, PT, R0, 0x8, P2 ;  /* 0x000000080000780c */ /* 0x000fe20001744270 */
[----:B------:R-:W-:-:S04]  /*2640*/  IMAD.WIDE.U32 R14, R104, R110, R14 ;  /* 0x0000006e680e7225 */ /* 0x000fc800078e000e */
[----:B------:R-:W-:Y:S01]  /*2650*/  FMUL R22, R22, R91 ;  /* 0x0000005b16167220 */ /* 0x000fe20000400000 */
[----:B------:R-:W-:Y:S01]  /*2660*/  IMAD.IADD R109, R109, 0x1, R15 ;  /* 0x000000016d6d7824 */ /* 0x000fe200078e020f */
[----:B------:R-:W-:Y:S02]  /*2670*/  IADD3 R15, P1, R12, R14, RZ ;  /* 0x0000000e0c0f7210 */ /* 0x000fe40007f3e0ff */
[----:B------:R-:W-:-:S03]  /*2680*/  FFMA R22, R25, R90, R22 ;  /* 0x0000005a19167223 */ /* 0x000fc60000000016 */
[----:B------:R-:W-:Y:S01]  /*2690*/  IMAD.X R24, R109, 0x1, R13, P1 ;  /* 0x000000016d187824 */ /* 0x000fe200008e060d */
[C---:B------:R-:W-:Y:S02]  /*26a0*/  LEA R12, P1, R15.reuse, R112, 0x1 ;  /* 0x000000700f0c7211 */ /* 0x040fe400078208ff */
[----:B------:R-:W-:Y:S02]  /*26b0*/  F2FP.F16.F32.PACK_AB R22, RZ, R22 ;  /* 0x00000016ff16723e */ /* 0x000fe400000000ff */
[----:B------:R-:W-:-:S03]  /*26c0*/  LEA.HI.X R13, R15, R113, R24, 0x1, P1 ;  /* 0x000000710f0d7211 */ /* 0x000fc600008f0c18 */
[----:B------:R1:W-:Y:S04]  /*26d0*/  @P3 STG.E.U16 desc[UR36][R8.64+0x2], R22 ;  /* 0x0000021608003986 */ /* 0x0003e8000c101524 */
[----:B------:R-:W2:Y:S01]  /*26e0*/  @P2 LDG.E.LTC128B.U16 R19, desc[UR36][R12.64] ;  /* 0x000000240c132981 */ /* 0x000ea2000c1e1520 */
[----:B------:R-:W-:Y:S01]  /*26f0*/  IADD3 R14, P1, P3, R10, R14, R20 ;  /* 0x0000000e0a0e7210 */ /* 0x000fe20007b3e014 */
[----:B------:R-:W-:Y:S01]  /*2700*/  BSSY B1, `(.L_x_41) ;  /* 0x0000011000017945 */ /* 0x000fe20003800000 */
[----:B------:R-:W-:Y:S02]  /*2710*/  SHF.L.U64.HI R7, R6, 0x4, R7 ;  /* 0x0000000406077819 */ /* 0x000fe40000010207 */
[----:B------:R-:W-:Y:S02]  /*2720*/  IADD3.X R15, R11, R109, R21, P1, P3 ;  /* 0x0000006d0b0f7210 */ /* 0x000fe40000fe6415 */
[----:B------:R-:W-:Y:S01]  /*2730*/  ISETP.GT.AND P0, PT, R0, 0x8, P0 ;  /* 0x000000080000780c */ /* 0x000fe20000704270 */
[----:B------:R-:W-:-:S04]  /*2740*/  IMAD.WIDE.U32 R14, R2, R108, R14 ;  /* 0x0000006c020e7225 */ /* 0x000fc800078e000e */
[----:B------:R-:W-:Y:S02]  /*2750*/  IMAD.IADD R2, R107, 0x1, R15 ;  /* 0x000000016b027824 */ /* 0x000fe400078e020f */
[----:B--2---:R-:W-:-:S05]  /*2760*/  HADD2.F32 R10, -RZ, R19.H0_H0 ;  /* 0x20000013ff0a7230 */ /* 0x004fca0000004100 */
[----:B------:R-:W-:Y:S01]  /*2770*/  FMUL R11, R10, R91 ;  /* 0x0000005b0a0b7220 */ /* 0x000fe20000400000 */
[----:B------:R-:W-:Y:S02]  /*2780*/  LEA R10, P1, R6, R8, 0x4 ;  /* 0x00000008060a7211 */ /* 0x000fe400078220ff */
[----:B------:R-:W-:Y:S01]  /*2790*/  LEA R6, P3, R14, R112, 0x1 ;  /* 0x000000700e067211 */ /* 0x000fe200078608ff */
[----:B------:R-:W-:-:S05]  /*27a0*/  FFMA R11, R26, R90, R11 ;  /* 0x0000005a1a0b7223 */ /* 0x000fca000000000b */
[----:B------:R-:W-:Y:S01]  /*27b0*/  F2FP.F16.F32.PACK_AB R12, RZ, R11 ;  /* 0x0000000bff0c723e */ /* 0x000fe200000000ff */
[----:B------:R-:W-:Y:S01]  /*27c0*/  IMAD.X R11, R7, 0x1, R9, P1 ;  /* 0x00000001070b7824 */ /* 0x000fe200008e0609 */
[----:B------:R-:W-:-:S04]  /*27d0*/  LEA.HI.X R7, R14, R113, R2, 0x1, P3 ;  /* 0x000000710e077211 */ /* 0x000fc800018f0c02 */
[----:B------:R1:W-:Y:S01]  /*27e0*/  @P2 STG.E.U16 desc[UR36][R10.64], R12 ;  /* 0x0000000c0a002986 */ /* 0x0003e2000c101524 */
[----:B------:R-:W-:Y:S05]  /*27f0*/  @!P0 BRA `(.L_x_42) ;  /* 0x0000000000048947 */ /* 0x000fea0003800000 */
[----:B------:R2:W5:Y:S02]  /*2800*/  LDG.E.LTC128B.U16 R19, desc[UR36][R6.64+0x2] ;  /* 0x0000022406137981 */ /* 0x000564000c1e1520 */
.L_x_42:
[----:B------:R-:W-:Y:S05]  /*2810*/  BSYNC B1 ;  /* 0x0000000000017941 */ /* 0x000fea0003800000 */
.L_x_41:
[----:B-----5:R-:W-:Y:S01]  /*2820*/  HADD2.F32 R2, -RZ, R19.H0_H0 ;  /* 0x20000013ff027230 */ /* 0x020fe20000004100 */
[----:B------:R-:W-:Y:S01]  /*2830*/  ISETP.GT.AND P1, PT, R3, 0x8, PT ;  /* 0x000000080300780c */ /* 0x000fe20003f24270 */
[----:B------:R-:W-:Y:S03]  /*2840*/  BSSY B1, `(.L_x_43) ;  /* 0x0000008000017945 */ /* 0x000fe60003800000 */
[----:B------:R-:W-:Y:S01]  /*2850*/  FMUL R2, R2, R91 ;  /* 0x0000005b02027220 */ /* 0x000fe20000400000 */
[----:B------:R-:W-:-:S03]  /*2860*/  ISETP.GT.AND P2, PT, R0, RZ, P1 ;  /* 0x000000ff0000720c */ /* 0x000fc60000f44270 */
[----:B------:R-:W-:-:S05]  /*2870*/  FFMA R2, R27, R90, R2 ;  /* 0x0000005a1b027223 */ /* 0x000fca0000000002 */
[----:B------:R-:W-:-:S05]  /*2880*/  F2FP.F16.F32.PACK_AB R2, RZ, R2 ;  /* 0x00000002ff02723e */ /* 0x000fca00000000ff */
[----:B------:R3:W-:Y:S01]  /*2890*/  @P0 STG.E.U16 desc[UR36][R10.64+0x2], R2 ;  /* 0x000002020a000986 */ /* 0x0007e2000c101524 */
[----:B------:R-:W-:Y:S05]  /*28a0*/  @!P2 BRA `(.L_x_44) ;  /* 0x000000000004a947 */ /* 0x000fea0003800000 */
[----:B------:R4:W5:Y:S02]  /*28b0*/  LDG.E.LTC128B.U16 R19, desc[UR36][R4.64+0x10] ;  /* 0x0000102404137981 */ /* 0x000964000c1e1520 */
.L_x_44:
[----:B------:R-:W-:Y:S05]  /*28c0*/  BSYNC B1 ;  /* 0x0000000000017941 */ /* 0x000fea0003800000 */
.L_x_43:
[----:B---3-5:R-:W-:Y:S01]  /*28d0*/  HADD2.F32 R2, -RZ, R19.H0_H0 ;  /* 0x20000013ff027230 */ /* 0x028fe20000004100 */
        /* <DEDUP_REMOVED lines=9> */
.L_x_46:
[----:B------:R-:W-:Y:S05]  /*2970*/  BSYNC B1 ;  /* 0x0000000000017941 */ /* 0x000fea0003800000 */
.L_x_45:
[----:B-----5:R-:W-:Y:S01]  /*2980*/  HADD2.F32 R2, -RZ, R19.H0_H0 ;  /* 0x20000013ff027230 */ /* 0x020fe20000004100 */
[----:B------:R-:W-:Y:S01]  /*2990*/  ISETP.GT.AND P1, PT, R0, 0x8, P1 ;  /* 0x000000080000780c */ /* 0x000fe20000f24270 */
[----:B------:R-:W-:Y:S03]  /*29a0*/  BSSY B1, `(.L_x_47) ;  /* 0x0000007000017945 */ /* 0x000fe60003800000 */
[----:B------:R-:W-:-:S04]  /*29b0*/  FMUL R2, R2, R91 ;  /* 0x0000005b02027220 */ /* 0x000fc80000400000 */
[----:B------:R-:W-:-:S05]  /*29c0*/  FFMA R2, R29, R90, R2 ;  /* 0x0000005a1d027223 */ /* 0x000fca0000000002 */
[----:B------:R-:W-:-:S05]  /*29d0*/  F2FP.F16.F32.PACK_AB R2, RZ, R2 ;  /* 0x00000002ff02723e */ /* 0x000fca00000000ff */
[----:B------:R0:W-:Y:S01]  /*29e0*/  @P3 STG.E.U16 desc[UR36][R8.64+0x12], R2 ;  /* 0x0000120208003986 */ /* 0x0001e2000c101524 */
[----:B------:R-:W-:Y:S05]  /*29f0*/  @!P1 BRA `(.L_x_48) ;  /* 0x0000000000049947 */ /* 0x000fea0003800000 */
[----:B------:R0:W5:Y:S02]  /*2a00*/  LDG.E.LTC128B.U16 R19, desc[UR36][R6.64+0x10] ;  /* 0x0000102406137981 */ /* 0x000164000c1e1520 */
.L_x_48:
[----:B------:R-:W-:Y:S05]  /*2a10*/  BSYNC B1 ;  /* 0x0000000000017941 */ /* 0x000fea0003800000 */
.L_x_47:
[----:B0----5:R-:W-:Y:S01]  /*2a20*/  HADD2.F32 R2, -RZ, R19.H0_H0 ;  /* 0x20000013ff027230 */ /* 0x021fe20000004100 */
[----:B------:R-:W-:Y:S01]  /*2a30*/  ISETP.GT.AND P0, PT, R0, 0x8, P0 ;  /* 0x000000080000780c */ /* 0x000fe20000704270 */
[----:B------:R-:W-:Y:S03]  /*2a40*/  BSSY B1, `(.L_x_49) ;  /* 0x0000007000017945 */ /* 0x000fe60003800000 */
[----:B---3--:R-:W-:-:S04]  /*2a50*/  FMUL R13, R2, R91 ;  /* 0x0000005b020d7220 */ /* 0x008fc80000400000 */
[----:B------:R-:W-:-:S05]  /*2a60*/  FFMA R13, R30, R90, R13 ;  /* 0x0000005a1e0d7223 */ /* 0x000fca000000000d */
[----:B------:R-:W-:-:S05]  /*2a70*/  F2FP.F16.F32.PACK_AB R13, RZ, R13 ;  /* 0x0000000dff0d723e */ /* 0x000fca00000000ff */
[----:B------:R0:W-:Y:S01]  /*2a80*/  @P1 STG.E.U16 desc[UR36][R10.64+0x10], R13 ;  /* 0x0000100d0a001986 */ /* 0x0001e2000c101524 */
[----:B------:R-:W-:Y:S05]  /*2a90*/  @!P0 BRA `(.L_x_50) ;  /* 0x0000000000048947 */ /* 0x000fea0003800000 */
[----:B------:R3:W5:Y:S02]  /*2aa0*/  LDG.E.LTC128B.U16 R19, desc[UR36][R6.64+0x12] ;  /* 0x0000122406137981 */ /* 0x000764000c1e1520 */
.L_x_50:
[----:B------:R-:W-:Y:S05]  /*2ab0*/  BSYNC B1 ;  /* 0x0000000000017941 */ /* 0x000fea0003800000 */
.L_x_49:
        /* <DEDUP_REMOVED lines=10> */
.L_x_52:
[----:B------:R-:W-:Y:S05]  /*2b60*/  BSYNC B1 ;  /* 0x0000000000017941 */ /* 0x000fea0003800000 */
.L_x_51:
[----:B0----5:R-:W-:Y:S01]  /*2b70*/  HADD2.F32 R2, -RZ, R19.H0_H0 ;  /* 0x20000013ff027230 */ /* 0x021fe20000004100 */
        /* <DEDUP_REMOVED lines=9> */
.L_x_54:
[----:B------:R-:W-:Y:S05]  /*2c10*/  BSYNC B1 ;  /* 0x0000000000017941 */ /* 0x000fea0003800000 */
.L_x_53:
        /* <DEDUP_REMOVED lines=9> */
.L_x_56:
[----:B------:R-:W-:Y:S05]  /*2cb0*/  BSYNC B1 ;  /* 0x0000000000017941 */ /* 0x000fea0003800000 */
.L_x_55:
[----:B0----5:R-:W-:Y:S01]  /*2cc0*/  HADD2.F32 R2, -RZ, R19.H0_H0 ;  /* 0x20000013ff027230 */ /* 0x021fe20000004100 */
        /* <DEDUP_REMOVED lines=8> */
.L_x_58:
[----:B------:R-:W-:Y:S05]  /*2d50*/  BSYNC B1 ;  /* 0x0000000000017941 */ /* 0x000fea0003800000 */
.L_x_57:
        /* <DEDUP_REMOVED lines=10> */
.L_x_60:
[----:B------:R-:W-:Y:S05]  /*2e00*/  BSYNC B1 ;  /* 0x0000000000017941 */ /* 0x000fea0003800000 */
.L_x_59:
        /* <DEDUP_REMOVED lines=10> */
.L_x_62:
[----:B------:R-:W-:Y:S05]  /*2eb0*/  BSYNC B1 ;  /* 0x0000000000017941 */ /* 0x000fea0003800000 */
.L_x_61:
        /* <DEDUP_REMOVED lines=9> */
.L_x_64:
[----:B------:R-:W-:Y:S05]  /*2f50*/  BSYNC B1 ;  /* 0x0000000000017941 */ /* 0x000fea0003800000 */
.L_x_63:
        /* <DEDUP_REMOVED lines=9> */
.L_x_66:
[----:B------:R-:W-:Y:S05]  /*2ff0*/  BSYNC B1 ;  /* 0x0000000000017941 */ /* 0x000fea0003800000 */
.L_x_65:
        /* <DEDUP_REMOVED lines=10> */
.L_x_68:
[----:B------:R-:W-:Y:S05]  /*30a0*/  BSYNC B1 ;  /* 0x0000000000017941 */ /* 0x000fea0003800000 */
.L_x_67:
        /* <DEDUP_REMOVED lines=10> */
.L_x_70:
[----:B------:R-:W-:Y:S05]  /*3150*/  BSYNC B1 ;  /* 0x0000000000017941 */ /* 0x000fea0003800000 */
.L_x_69:
        /* <DEDUP_REMOVED lines=9> */
.L_x_72:
[----:B------:R-:W-:Y:S05]  /*31f0*/  BSYNC B1 ;  /* 0x0000000000017941 */ /* 0x000fea0003800000 */
.L_x_71:
        /* <DEDUP_REMOVED lines=9> */
.L_x_74:
[----:B------:R-:W-:Y:S05]  /*3290*/  BSYNC B1 ;  /* 0x0000000000017941 */ /* 0x000fea0003800000 */
.L_x_73:
        /* <DEDUP_REMOVED lines=10> */
.L_x_76:
[----:B------:R-:W-:Y:S05]  /*3340*/  BSYNC B1 ;  /* 0x0000000000017941 */ /* 0x000fea0003800000 */
.L_x_75:
        /* <DEDUP_REMOVED lines=10> */
.L_x_78:
[----:B------:R-:W-:Y:S05]  /*33f0*/  BSYNC B1 ;  /* 0x0000000000017941 */ /* 0x000fea0003800000 */
.L_x_77:
        /* <DEDUP_REMOVED lines=9> */
.L_x_80:
[----:B------:R-:W-:Y:S05]  /*3490*/  BSYNC B1 ;  /* 0x0000000000017941 */ /* 0x000fea0003800000 */
.L_x_79:
        /* <DEDUP_REMOVED lines=9> */
.L_x_82:
[----:B------:R-:W-:Y:S05]  /*3530*/  BSYNC B1 ;  /* 0x0000000000017941 */ /* 0x000fea0003800000 */
.L_x_81:
        /* <DEDUP_REMOVED lines=10> */
.L_x_84:
[----:B------:R-:W-:Y:S05]  /*35e0*/  BSYNC B1 ;  /* 0x0000000000017941 */ /* 0x000fea0003800000 */
.L_x_83:
        /* <DEDUP_REMOVED lines=10> */
.L_x_86:
[----:B------:R-:W-:Y:S05]  /*3690*/  BSYNC B1 ;  /* 0x0000000000017941 */ /* 0x000fea0003800000 */
.L_x_85:
        /* <DEDUP_REMOVED lines=9> */
.L_x_88:
[----:B------:R-:W-:Y:S05]  /*3730*/  BSYNC B1 ;  /* 0x0000000000017941 */ /* 0x000fea0003800000 */
.L_x_87:
        /* <DEDUP_REMOVED lines=9> */
.L_x_90:
[----:B------:R-:W-:Y:S05]  /*37d0*/  BSYNC B1 ;  /* 0x0000000000017941 */ /* 0x000fea0003800000 */
.L_x_89:
        /* <DEDUP_REMOVED lines=10> */
.L_x_92:
[----:B------:R-:W-:Y:S05]  /*3880*/  BSYNC B1 ;  /* 0x0000000000017941 */ /* 0x000fea0003800000 */
.L_x_91:
        /* <DEDUP_REMOVED lines=10> */
.L_x_94:
[----:B------:R-:W-:Y:S05]  /*3930*/  BSYNC B1 ;  /* 0x0000000000017941 */ /* 0x000fea0003800000 */
.L_x_93:
        /* <DEDUP_REMOVED lines=9> */
.L_x_96:
[----:B------:R-:W-:Y:S05]  /*39d0*/  BSYNC B1 ;  /* 0x0000000000017941 */ /* 0x000fea0003800000 */
.L_x_95:
        /* <DEDUP_REMOVED lines=9> */
.L_x_98:
[----:B------:R-:W-:Y:S05]  /*3a70*/  BSYNC B1 ;  /* 0x0000000000017941 */ /* 0x000fea0003800000 */
.L_x_97:
        /* <DEDUP_REMOVED lines=10> */
.L_x_100:
[----:B------:R-:W-:Y:S05]  /*3b20*/  BSYNC B1 ;  /* 0x0000000000017941 */ /* 0x000fea0003800000 */
.L_x_99:
        /* <DEDUP_REMOVED lines=10> */
.L_x_102:
[----:B------:R-:W-:Y:S05]  /*3bd0*/  BSYNC B1 ;  /* 0x0000000000017941 */ /* 0x000fea0003800000 */
.L_x_101:
        /* <DEDUP_REMOVED lines=9> */
.L_x_104:
[----:B------:R-:W-:Y:S05]  /*3c70*/  BSYNC B1 ;  /* 0x0000000000017941 */ /* 0x000fea0003800000 */
.L_x_103:
        /* <DEDUP_REMOVED lines=9> */
.L_x_106:
[----:B------:R-:W-:Y:S05]  /*3d10*/  BSYNC B1 ;  /* 0x0000000000017941 */ /* 0x000fea0003800000 */
.L_x_105:
        /* <DEDUP_REMOVED lines=10> */
.L_x_108:
[----:B------:R-:W-:Y:S05]  /*3dc0*/  BSYNC B1 ;  /* 0x0000000000017941 */ /* 0x000fea0003800000 */
.L_x_107:
        /* <DEDUP_REMOVED lines=10> */
.L_x_110:
[----:B------:R-:W-:Y:S05]  /*3e70*/  BSYNC B1 ;  /* 0x0000000000017941 */ /* 0x000fea0003800000 */
.L_x_109:
        /* <DEDUP_REMOVED lines=9> */
.L_x_112:
[----:B------:R-:W-:Y:S05]  /*3f10*/  BSYNC B1 ;  /* 0x0000000000017941 */ /* 0x000fea0003800000 */
.L_x_111:
        /* <DEDUP_REMOVED lines=9> */
.L_x_114:
[----:B------:R-:W-:Y:S05]  /*3fb0*/  BSYNC B1 ;  /* 0x0000000000017941 */ /* 0x000fea0003800000 */
.L_x_113:
        /* <DEDUP_REMOVED lines=10> */
.L_x_116:
[----:B------:R-:W-:Y:S05]  /*4060*/  BSYNC B1 ;  /* 0x0000000000017941 */ /* 0x000fea0003800000 */
.L_x_115:
        /* <DEDUP_REMOVED lines=10> */
.L_x_118:
[----:B------:R-:W-:Y:S05]  /*4110*/  BSYNC B1 ;  /* 0x0000000000017941 */ /* 0x000fea0003800000 */
.L_x_117:
        /* <DEDUP_REMOVED lines=9> */
.L_x_120:
[----:B------:R-:W-:Y:S05]  /*41b0*/  BSYNC B1 ;  /* 0x0000000000017941 */ /* 0x000fea0003800000 */
.L_x_119:
        /* <DEDUP_REMOVED lines=9> */
.L_x_122:
[----:B------:R-:W-:Y:S05]  /*4250*/  BSYNC B1 ;  /* 0x0000000000017941 */ /* 0x000fea0003800000 */
.L_x_121:
        /* <DEDUP_REMOVED lines=10> */
.L_x_124:
[----:B------:R-:W-:Y:S05]  /*4300*/  BSYNC B1 ;  /* 0x0000000000017941 */ /* 0x000fea0003800000 */
.L_x_123:
        /* <DEDUP_REMOVED lines=10> */
.L_x_126:
[----:B------:R-:W-:Y:S05]  /*43b0*/  BSYNC B1 ;  /* 0x0000000000017941 */ /* 0x000fea0003800000 */
.L_x_125:
        /* <DEDUP_REMOVED lines=9> */
.L_x_128:
[----:B------:R-:W-:Y:S05]  /*4450*/  BSYNC B1 ;  /* 0x0000000000017941 */ /* 0x000fea0003800000 */
.L_x_127:
        /* <DEDUP_REMOVED lines=9> */
.L_x_130:
[----:B------:R-:W-:Y:S05]  /*44f0*/  BSYNC B1 ;  /* 0x0000000000017941 */ /* 0x000fea0003800000 */
.L_x_129:
        /* <DEDUP_REMOVED lines=10> */
.L_x_132:
[----:B------:R-:W-:Y:S05]  /*45a0*/  BSYNC B1 ;  /* 0x0000000000017941 */ /* 0x000fea0003800000 */
.L_x_131:
        /* <DEDUP_REMOVED lines=10> */
.L_x_134:
[----:B------:R-:W-:Y:S05]  /*4650*/  BSYNC B1 ;  /* 0x0000000000017941 */ /* 0x000fea0003800000 */
.L_x_133:
        /* <DEDUP_REMOVED lines=9> */
.L_x_136:
[----:B------:R-:W-:Y:S05]  /*46f0*/  BSYNC B1 ;  /* 0x0000000000017941 */ /* 0x000fea0003800000 */
.L_x_135:
        /* <DEDUP_REMOVED lines=9> */
.L_x_138:
[----:B------:R-:W-:Y:S05]  /*4790*/  BSYNC B1 ;  /* 0x0000000000017941 */ /* 0x000fea0003800000 */
.L_x_137:
        /* <DEDUP_REMOVED lines=10> */
.L_x_140:
[----:B------:R-:W-:Y:S05]  /*4840*/  BSYNC B1 ;  /* 0x0000000000017941 */ /* 0x000fea0003800000 */
.L_x_139:
        /* <DEDUP_REMOVED lines=10> */
.L_x_142:
[----:B------:R-:W-:Y:S05]  /*48f0*/  BSYNC B1 ;  /* 0x0000000000017941 */ /* 0x000fea0003800000 */
.L_x_141:
        /* <DEDUP_REMOVED lines=9> */
.L_x_144:
[----:B------:R-:W-:Y:S05]  /*4990*/  BSYNC B1 ;  /* 0x0000000000017941 */ /* 0x000fea0003800000 */
.L_x_143:
        /* <DEDUP_REMOVED lines=9> */
.L_x_146:
[----:B------:R-:W-:Y:S05]  /*4a30*/  BSYNC B1 ;  /* 0x0000000000017941 */ /* 0x000fea0003800000 */
.L_x_145:
        /* <DEDUP_REMOVED lines=10> */
.L_x_148:
[----:B------:R-:W-:Y:S05]  /*4ae0*/  BSYNC B1 ;  /* 0x0000000000017941 */ /* 0x000fea0003800000 */
.L_x_147:
        /* <DEDUP_REMOVED lines=10> */
.L_x_150:
[----:B------:R-:W-:Y:S05]  /*4b90*/  BSYNC B1 ;  /* 0x0000000000017941 */ /* 0x000fea0003800000 */
.L_x_149:
        /* <DEDUP_REMOVED lines=9> */
.L_x_152:
[----:B------:R-:W-:Y:S05]  /*4c30*/  BSYNC B1 ;  /* 0x0000000000017941 */ /* 0x000fea0003800000 */
.L_x_151:
        /* <DEDUP_REMOVED lines=9> */
.L_x_154:
[----:B------:R-:W-:Y:S05]  /*4cd0*/  BSYNC B1 ;  /* 0x0000000000017941 */ /* 0x000fea0003800000 */
.L_x_153:
        /* <DEDUP_REMOVED lines=10> */
.L_x_156:
[----:B------:R-:W-:Y:S05]  /*4d80*/  BSYNC B1 ;  /* 0x0000000000017941 */ /* 0x000fea0003800000 */
.L_x_155:
[----:B0----5:R-:W-:Y:S01]  /*4d90*/  HADD2.F32 R2, -RZ, R19.H0_H0 ;  /* 0x20000013ff027230 */ /* 0x021fe20000004100 */
[----:B------:R-:W-:Y:S01]  /*4da0*/  ISETP.GT.AND P0, PT, R3, 0x79, PT ;  /* 0x000000790300780c */ /* 0x000fe20003f04270 */
[----:B------:R-:W-:Y:S01]  /*4db0*/  @P2 IMAD.MOV.U32 R3, RZ, RZ, R9 ;  /* 0x000000ffff032224 */ /* 0x000fe200078e0009 */
[----:B------:R-:W-:Y:S02]  /*4dc0*/  BSSY B1, `(.L_x_157) ;  /* 0x0000009000017945 */ /* 0x000fe40003800000 */
[----:B------:R-:W-:Y:S01]  /*4dd0*/  FMUL R13, R2, R91 ;  /* 0x0000005b020d7220 */ /* 0x000fe20000400000 */
[----:B------:R-:W-:Y:S01]  /*4de0*/  @P2 IMAD.MOV.U32 R2, RZ, RZ, R8 ;  /* 0x000000ffff022224 */ /* 0x000fe200078e0008 */
[----:B------:R-:W-:Y:S02]  /*4df0*/  ISETP.GT.AND P3, PT, R0, RZ, P0 ;  /* 0x000000ff0000720c */ /* 0x000fe40000764270 */
[----:B------:R-:W-:-:S05]  /*4e00*/  FFMA R13, R84, R90, R13 ;  /* 0x0000005a540d7223 */ /* 0x000fca000000000d */
[----:B------:R-:W-:-:S05]  /*4e10*/  F2FP.F16.F32.PACK_AB R13, RZ, R13 ;  /* 0x0000000dff0d723e */ /* 0x000fca00000000ff */
[----:B------:R0:W-:Y:S01]  /*4e20*/  @P2 STG.E.U16 desc[UR36][R2.64+0xf0], R13 ;  /* 0x0000f00d02002986 */ /* 0x0001e2000c101524 */
[----:B------:R-:W-:Y:S05]  /*4e30*/  @!P3 BRA `(.L_x_158) ;  /* 0x000000000004b947 */ /* 0x000fea0003800000 */
[----:B------:R0:W5:Y:S02]  /*4e40*/  LDG.E.LTC128B.U16 R19, desc[UR36][R4.64+0xf2] ;  /* 0x0000f22404137981 */ /* 0x000164000c1e1520 */
.L_x_158:
[----:B------:R-:W-:Y:S05]  /*4e50*/  BSYNC B1 ;  /* 0x0000000000017941 */ /* 0x000fea0003800000 */
.L_x_157:
        /* <DEDUP_REMOVED lines=9> */
.L_x_160:
[----:B------:R-:W-:Y:S05]  /*4ef0*/  BSYNC B1 ;  /* 0x0000000000017941 */ /* 0x000fea0003800000 */
.L_x_159:
[----:B0----5:R-:W-:Y:S01]  /*4f00*/  HADD2.F32 R2, -RZ, R19.H0_H0 ;  /* 0x20000013ff027230 */ /* 0x021fe20000004100 */
[----:B------:R-:W-:Y:S01]  /*4f10*/  ISETP.GT.AND P0, PT, R0, 0x8, P0 ;  /* 0x000000080000780c */ /* 0x000fe20000704270 */
[----:B------:R-:W-:Y:S03]  /*4f20*/  BSSY B1, `(.L_x_161) ;  /* 0x000000a000017945 */ /* 0x000fe60003800000 */
[----:B------:R-:W-:Y:S01]  /*4f30*/  FMUL R3, R2, R91 ;  /* 0x0000005b02037220 */ /* 0x000fe20000400000 */
[----:B------:R-:W-:-:S03]  /*4f40*/  @P1 IMAD.MOV.U32 R2, RZ, RZ, R10 ;  /* 0x000000ffff021224 */ /* 0x000fc600078e000a */
[----:B------:R-:W-:-:S05]  /*4f50*/  FFMA R3, R86, R90, R3 ;  /* 0x0000005a56037223 */ /* 0x000fca0000000003 */
[----:B------:R-:W-:-:S04]  /*4f60*/  F2FP.F16.F32.PACK_AB R3, RZ, R3 ;  /* 0x00000003ff03723e */ /* 0x000fc800000000ff */
[----:B----4-:R-:W-:Y:S01]  /*4f70*/  PRMT R4, R3, 0x7610, R4 ;  /* 0x0000761003047816 */ /* 0x010fe20000000004 */
[----:B------:R-:W-:-:S05]  /*4f80*/  @P1 IMAD.MOV.U32 R3, RZ, RZ, R11 ;  /* 0x000000ffff031224 */ /* 0x000fca00078e000b */
[----:B------:R0:W-:Y:S01]  /*4f90*/  @P1 STG.E.U16 desc[UR36][R2.64+0xf0], R4 ;  /* 0x0000f00402001986 */ /* 0x0001e2000c101524 */
[----:B------:R-:W-:Y:S05]  /*4fa0*/  @!P0 BRA `(.L_x_162) ;  /* 0x0000000000048947 */ /* 0x000fea0003800000 */
[----:B------:R4:W5:Y:S02]  /*4fb0*/  LDG.E.LTC128B.U16 R19, desc[UR36][R6.64+0xf2] ;  /* 0x0000f22406137981 */ /* 0x000964000c1e1520 */
.L_x_162:
[----:B------:R-:W-:Y:S05]  /*4fc0*/  BSYNC B1 ;  /* 0x0000000000017941 */ /* 0x000fea0003800000 */
.L_x_161:
[----:B------:R-:W-:Y:S05]  /*4fd0*/  @!P0 BRA `(.L_x_163) ;  /* 0x0000001000e88947 */ /* 0x000fea0003800000 */
[----:B-----5:R-:W-:-:S05]  /*4fe0*/  HADD2.F32 R0, -RZ, R19.H0_H0 ;  /* 0x20000013ff007230 */ /* 0x020fca0000004100 */
[----:B------:R-:W-:-:S04]  /*4ff0*/  FMUL R0, R0, R91 ;  /* 0x0000005b00007220 */ /* 0x000fc80000400000 */
[----:B------:R-:W-:-:S05]  /*5000*/  FFMA R0, R87, R90, R0 ;  /* 0x0000005a57007223 */ /* 0x000fca0000000000 */
[----:B------:R-:W-:-:S05]  /*5010*/  F2FP.F16.F32.PACK_AB R0, RZ, R0 ;  /* 0x00000000ff00723e */ /* 0x000fca00000000ff */
[----:B------:R0:W-:Y:S01]  /*5020*/  STG.E.U16 desc[UR36][R10.64+0xf2], R0 ;  /* 0x0000f2000a007986 */ /* 0x0001e2000c101524 */
[----:B------:R-:W-:Y:S05]  /*5030*/  BRA `(.L_x_163) ;  /* 0x0000001000d07947 */ /* 0x000fea0003800000 */
.L_x_38:
[----:B------:R-:W-:Y:S01]  /*5040*/  ISETP.GT.AND P0, PT, R3, 0x1, PT ;  /* 0x000000010300780c */ /* 0x000fe20003f04270 */
[----:B------:R-:W-:Y:S01]  /*5050*/  ULDC.64 UR4, c[0x0][0x5c0] ;  /* 0x0001700000047ab9 */ /* 0x000fe20000000a00 */
[-C--:B------:R-:W-:Y:S01]  /*5060*/  FMUL R24, R24, R90.reuse ;  /* 0x0000005a18187220 */ /* 0x080fe20000400000 */
[-C--:B------:R-:W-:Y:S01]  /*5070*/  FMUL R25, R25, R90.reuse ;  /* 0x0000005a19197220 */ /* 0x080fe20000400000 */
[----:B------:R-:W-:Y:S01]  /*5080*/  ISETP.GT.AND P3, PT, R0, RZ, P0 ;  /* 0x000000ff0000720c */ /* 0x000fe20000764270 */
[-C--:B------:R-:W-:Y:S01]  /*5090*/  FMUL R26, R26, R90.reuse ;  /* 0x0000005a1a1a7220 */ /* 0x080fe20000400000 */
[----:B------:R-:W-:Y:S01]  /*50a0*/  LEA R4, P4, R106, UR4, 0x1 ;  /* 0x000000046a047c11 */ /* 0x000fe2000f8808ff */
[----:B------:R-:W-:Y:S01]  /*50b0*/  FMUL R27, R27, R90 ;  /* 0x0000005a1b1b7220 */ /* 0x000fe20000400000 */
[----:B------:R-:W-:Y:S01]  /*50c0*/  F2FP.F16.F32.PACK_AB R24, RZ, R24 ;  /* 0x00000018ff18723e */ /* 0x000fe200000000ff */
[-C--:B------:R-:W-:Y:S01]  /*50d0*/  FMUL R28, R28, R90.reuse ;  /* 0x0000005a1c1c7220 */ /* 0x080fe20000400000 */
[----:B------:R-:W-:Y:S01]  /*50e0*/  LEA.HI.X R5, R106, UR5, R9, 0x1, P4 ;  /* 0x000000056a057c11 */ /* 0x000fe2000a0f0c09 */
[-C--:B------:R-:W-:Y:S01]  /*50f0*/  FMUL R29, R29, R90.reuse ;  /* 0x0000005a1d1d7220 */ /* 0x080fe20000400000 */
[----:B------:R-:W-:Y:S01]  /*5100*/  F2FP.F16.F32.PACK_AB R25, RZ, R25 ;  /* 0x00000019ff19723e */ /* 0x000fe200000000ff */
[-C--:B------:R-:W-:Y:S01]  /*5110*/  FMUL R30, R30, R90.reuse ;  /* 0x0000005a1e1e7220 */ /* 0x080fe20000400000 */
[----:B------:R-:W-:Y:S01]  /*5120*/  SHF.L.U64.HI R7, R6, 0x4, R7 ;  /* 0x0000000406077819 */ /* 0x000fe20000010207 */
[----:B------:R-:W-:Y:S01]  /*5130*/  @P1 STG.E.U16 desc[UR36][R4.64], R24 ;  /* 0x0000001804001986 */ /* 0x000fe2000c101524 */
[----:B------:R-:W-:Y:S01]  /*5140*/  ISETP.GT.AND P1, PT, R3, 0x8, PT ;  /* 0x000000080300780c */ /* 0x000fe20003f24270 */
[----:B------:R-:W-:Y:S01]  /*5150*/  FMUL R31, R31, R90 ;  /* 0x0000005a1f1f7220 */ /* 0x000fe20000400000 */
[----:B------:R-:W-:Y:S01]  /*5160*/  ISETP.GT.AND P4, PT, R0, 0x8, P0 ;  /* 0x000000080000780c */ /* 0x000fe20000784270 */
[----:B------:R-:W-:Y:S01]  /*5170*/  @P3 STG.E.U16 desc[UR36][R4.64+0x2], R25 ;  /* 0x0000021904003986 */ /* 0x000fe2000c101524 */
[----:B------:R-:W-:Y:S01]  /*5180*/  LEA R6, P3, R6, R4, 0x4 ;  /* 0x0000000406067211 */ /* 0x000fe200078620ff */
[-C--:B------:R-:W-:Y:S01]  /*5190*/  FMUL R32, R32, R90.reuse ;  /* 0x0000005a20207220 */ /* 0x080fe20000400000 */
[C---:B------:R-:W-:Y:S01]  /*51a0*/  ISETP.GT.AND P2, PT, R0.reuse, 0x8, P2 ;  /* 0x000000080000780c */ /* 0x040fe20001744270 */
[-C--:B------:R-:W-:Y:S01]  /*51b0*/  FMUL R33, R33, R90.reuse ;  /* 0x0000005a21217220 */ /* 0x080fe20000400000 */
[----:B------:R-:W-:Y:S01]  /*51c0*/  ISETP.GT.AND P0, PT, R3, 0x9, PT ;  /* 0x000000090300780c */ /* 0x000fe20003f04270 */
[----:B------:R-:W-:Y:S01]  /*51d0*/  IMAD.X R7, R7, 0x1, R5, P3 ;  /* 0x0000000107077824 */ /* 0x000fe200018e0605 */
[----:B------:R-:W-:Y:S01]  /*51e0*/  ISETP.GT.AND P5, PT, R0, RZ, P1 ;  /* 0x000000ff0000720c */ /* 0x000fe20000fa4270 */
[-C--:B------:R-:W-:Y:S01]  /*51f0*/  FMUL R34, R34, R90.reuse ;  /* 0x0000005a22227220 */ /* 0x080fe20000400000 */
[----:B------:R-:W-:Y:S01]  /*5200*/  ISETP.GT.AND P3, PT, R0, RZ, P0 ;  /* 0x000000ff0000720c */ /* 0x000fe20000764270 */
[----:B------:R-:W-:Y:S01]  /*5210*/  FMUL R35, R35, R90 ;  /* 0x0000005a23237220 */ /* 0x000fe20000400000 */
[----:B------:R-:W-:Y:S01]  /*5220*/  F2FP.F16.F32.PACK_AB R26, RZ, R26 ;  /* 0x0000001aff1a723e */ /* 0x000fe200000000ff */
[-C--:B------:R-:W-:Y:S01]  /*5230*/  FMUL R36, R36, R90.reuse ;  /* 0x0000005a24247220 */ /* 0x080fe20000400000 */
[----:B------:R-:W-:Y:S01]  /*5240*/  F2FP.F16.F32.PACK_AB R27, RZ, R27 ;  /* 0x0000001bff1b723e */ /* 0x000fe200000000ff */
[----:B------:R-:W-:Y:S01]  /*5250*/  FMUL R37, R37, R90 ;  /* 0x0000005a25257220 */ /* 0x000fe20000400000 */
[----:B------:R-:W-:Y:S01]  /*5260*/  F2FP.F16.F32.PACK_AB R28, RZ, R28 ;  /* 0x0000001cff1c723e */ /* 0x000fe200000000ff */
[----:B------:R-:W-:Y:S01]  /*5270*/  @P2 STG.E.U16 desc[UR36][R6.64], R26 ;  /* 0x0000001a06002986 */ /* 0x000fe2000c101524 */
[----:B------:R-:W-:Y:S01]  /*5280*/  F2FP.F16.F32.PACK_AB R29, RZ, R29 ;  /* 0x0000001dff1d723e */ /* 0x000fe200000000ff */
[-C--:B------:R-:W-:Y:S01]  /*5290*/  FMUL R38, R38, R90.reuse ;  /* 0x0000005a26267220 */ /* 0x080fe20000400000 */
[C---:B------:R-:W-:Y:S01]  /*52a0*/  ISETP.GT.AND P2, PT, R0.reuse, 0x8, P1 ;  /* 0x000000080000780c */ /* 0x040fe20000f44270 */
[----:B------:R-:W-:Y:S01]  /*52b0*/  @P4 STG.E.U16 desc[UR36][R6.64+0x2], R27 ;  /* 0x0000021b06004986 */ /* 0x000fe2000c101524 */
[----:B------:R-:W-:Y:S01]  /*52c0*/  ISETP.GT.AND P1, PT, R3, 0x10, PT ;  /* 0x000000100300780c */ /* 0x000fe20003f24270 */
[----:B------:R-:W-:Y:S01]  /*52d0*/  FMUL R39, R39, R90 ;  /* 0x0000005a27277220 */ /* 0x000fe20000400000 */
[----:B------:R-:W-:Y:S01]  /*52e0*/  F2FP.F16.F32.PACK_AB R30, RZ, R30 ;  /* 0x0000001eff1e723e */ /* 0x000fe200000000ff */
[----:B------:R-:W-:Y:S01]  /*52f0*/  @P5 STG.E.U16 desc[UR36][R4.64+0x10], R28 ;  /* 0x0000101c04005986 */ /* 0x000fe2000c101524 */
[----:B------:R-:W-:Y:S01]  /*5300*/  ISETP.GT.AND P4, PT, R0, RZ, P1 ;  /* 0x000000ff0000720c */ /* 0x000fe20000f84270 */
[-C--:B------:R-:W-:Y:S01]  /*5310*/  FMUL R40, R40, R90.reuse ;  /* 0x0000005a28287220 */ /* 0x080fe20000400000 */
[----:B------:R-:W-:Y:S01]  /*5320*/  F2FP.F16.F32.PACK_AB R31, RZ, R31 ;  /* 0x0000001fff1f723e */ /* 0x000fe200000000ff */
[----:B------:R-:W-:Y:S01]  /*5330*/  @P3 STG.E.U16 desc[UR36][R4.64+0x12], R29 ;  /* 0x0000121d04003986 */ /* 0x000fe2000c101524 */
[----:B------:R-:W-:Y:S01]  /*5340*/  ISETP.GT.AND P3, PT, R0, 0x8, P0 ;  /* 0x000000080000780c */ /* 0x000fe20000764270 */
[----:B------:R-:W-:Y:S01]  /*5350*/  FMUL R41, R41, R90 ;  /* 0x0000005a29297220 */ /* 0x000fe20000400000 */
[----:B------:R-:W-:Y:S01]  /*5360*/  ISETP.GT.AND P0, PT, R3, 0x11, PT ;  /* 0x000000110300780c */ /* 0x000fe20003f04270 */
[----:B------:R-:W-:Y:S01]  /*5370*/  @P2 STG.E.U16 desc[UR36][R6.64+0x10], R30 ;  /* 0x0000101e06002986 */ /* 0x000fe2000c101524 */
[----:B------:R-:W-:Y:S01]  /*5380*/  F2FP.F16.F32.PACK_AB R32, RZ, R32 ;  /* 0x00000020ff20723e */ /* 0x000fe200000000ff */
[-C--:B------:R-:W-:Y:S01]  /*5390*/  FMUL R42, R42, R90.reuse ;  /* 0x0000005a2a2a7220 */ /* 0x080fe20000400000 */
[C---:B------:R-:W-:Y:S01]  /*53a0*/  ISETP.GT.AND P5, PT, R0.reuse, RZ, P0 ;  /* 0x000000ff0000720c */ /* 0x040fe200007a4270 */
[-C--:B------:R-:W-:Y:S01]  /*53b0*/  FMUL R43, R43, R90.reuse ;  /* 0x0000005a2b2b7220 */ /* 0x080fe20000400000 */
[----:B------:R-:W-:Y:S01]  /*53c0*/  ISETP.GT.AND P2, PT, R0, 0x8, P1 ;  /* 0x000000080000780c */ /* 0x000fe20000f44270 */
[-C--:B------:R-:W-:Y:S01]  /*53d0*/  FMUL R44, R44, R90.reuse ;  /* 0x0000005a2c2c7220 */ /* 0x080fe20000400000 */
[----:B------:R-:W-:Y:S01]  /*53e0*/  ISETP.GT.AND P1, PT, R3, 0x18, PT ;  /* 0x000000180300780c */ /* 0x000fe20003f24270 */
[-C--:B------:R-:W-:Y:S01]  /*53f0*/  FMUL R45, R45, R90.reuse ;  /* 0x0000005a2d2d7220 */ /* 0x080fe20000400000 */
[----:B------:R-:W-:Y:S01]  /*5400*/  F2FP.F16.F32.PACK_AB R33, RZ, R33 ;  /* 0x00000021ff21723e */ /* 0x000fe200000000ff */
[----:B------:R-:W-:Y:S01]  /*5410*/  @P3 STG.E.U16 desc[UR36][R6.64+0x12], R31 ;  /* 0x0000121f06003986 */ /* 0x000fe2000c101524 */
[----:B------:R-:W-:Y:S01]  /*5420*/  ISETP.GT.AND P3, PT, R0, 0x8, P0 ;  /* 0x000000080000780c */ /* 0x000fe20000764270 */
[-C--:B------:R-:W-:Y:S01]  /*5430*/  FMUL R46, R46, R90.reuse ;  /* 0x0000005a2e2e7220 */ /* 0x080fe20000400000 */
[----:B------:R-:W-:Y:S01]  /*5440*/  ISETP.GT.AND P0, PT, R3, 0x19, PT ;  /* 0x000000190300780c */ /* 0x000fe20003f04270 */
[----:B------:R-:W-:Y:S01]  /*5450*/  @P4 STG.E.U16 desc[UR36][R4.64+0x20], R32 ;  /* 0x0000202004004986 */ /* 0x000fe2000c101524 */
[C---:B------:R-:W-:Y:S01]  /*5460*/  ISETP.GT.AND P4, PT, R0.reuse, RZ, P1 ;  /* 0x000000ff0000720c */ /* 0x040fe20000f84270 */
[----:B------:R-:W-:Y:S01]  /*5470*/  FMUL R47, R47, R90 ;  /* 0x0000005a2f2f7220 */ /* 0x000fe20000400000 */
[----:B------:R-:W-:Y:S01]  /*5480*/  F2FP.F16.F32.PACK_AB R34, RZ, R34 ;  /* 0x00000022ff22723e */ /* 0x000fe200000000ff */
[----:B------:R-:W-:Y:S01]  /*5490*/  @P5 STG.E.U16 desc[UR36][R4.64+0x22], R33 ;  /* 0x0000222104005986 */ /* 0x000fe2000c101524 */
[----:B------:R-:W-:Y:S01]  /*54a0*/  ISETP.GT.AND P5, PT, R0, RZ, P0 ;  /* 0x000000ff0000720c */ /* 0x000fe200007a4270 */
[----:B------:R-:W-:Y:S01]  /*54b0*/  FMUL R48, R48, R90 ;  /* 0x0000005a30307220 */ /* 0x000fe20000400000 */
[----:B------:R-:W-:Y:S01]  /*54c0*/  F2FP.F16.F32.PACK_AB R35, RZ, R35 ;  /* 0x00000023ff23723e */ /* 0x000fe200000000ff */
[----:B------:R-:W-:Y:S01]  /*54d0*/  @P2 STG.E.U16 desc[UR36][R6.64+0x20], R34 ;  /* 0x0000202206002986 */ /* 0x000fe2000c101524 */
[----:B------:R-:W-:Y:S01]  /*54e0*/  F2FP.F16.F32.PACK_AB R36, RZ, R36 ;  /* 0x00000024ff24723e */ /* 0x000fe200000000ff */
[-C--:B------:R-:W-:Y:S01]  /*54f0*/  FMUL R49, R49, R90.reuse ;  /* 0x0000005a31317220 */ /* 0x080fe20000400000 */
[----:B------:R-:W-:Y:S01]  /*5500*/  ISETP.GT.AND P2, PT, R0, 0x8, P1 ;  /* 0x000000080000780c */ /* 0x000fe20000f44270 */
[----:B------:R-:W-:Y:S01]  /*5510*/  @P3 STG.E.U16 desc[UR36][R6.64+0x22], R35 ;  /* 0x0000222306003986 */ /* 0x000fe2000c101524 */
[----:B------:R-:W-:Y:S01]  /*5520*/  ISETP.GT.AND P1, PT, R3, 0x20, PT ;  /* 0x000000200300780c */ /* 0x000fe20003f24270 */
[-C--:B------:R-:W-:Y:S01]  /*5530*/  FMUL R50, R50, R90.reuse ;  /* 0x0000005a32327220 */ /* 0x080fe20000400000 */
[----:B------:R-:W-:Y:S01]  /*5540*/  F2FP.F16.F32.PACK_AB R37, RZ, R37 ;  /* 0x00000025ff25723e */ /* 0x000fe200000000ff */
[----:B------:R-:W-:Y:S01]  /*5550*/  @P4 STG.E.U16 desc[UR36][R4.64+0x30], R36 ;  /* 0x0000302404004986 */ /* 0x000fe2000c101524 */
[C---:B------:R-:W-:Y:S01]  /*5560*/  ISETP.GT.AND P3, PT, R0.reuse, 0x8, P0 ;  /* 0x000000080000780c */ /* 0x040fe20000764270 */
[-C--:B------:R-:W-:Y:S01]  /*5570*/  FMUL R51, R51, R90.reuse ;  /* 0x0000005a33337220 */ /* 0x080fe20000400000 */
[----:B------:R-:W-:Y:S01]  /*5580*/  ISETP.GT.AND P0, PT, R3, 0x21, PT ;  /* 0x000000210300780c */ /* 0x000fe20003f04270 */
[----:B------:R-:W-:Y:S01]  /*5590*/  @P5 STG.E.U16 desc[UR36][R4.64+0x32], R37 ;  /* 0x0000322504005986 */ /* 0x000fe2000c101524 */
[----:B------:R-:W-:Y:S01]  /*55a0*/  ISETP.GT.AND P4, PT, R0, RZ, P1 ;  /* 0x000000ff0000720c */ /* 0x000fe20000f84270 */
[----:B------:R-:W-:Y:S01]  /*55b0*/  FMUL R52, R52, R90 ;  /* 0x0000005a34347220 */ /* 0x000fe20000400000 */
[----:B------:R-:W-:Y:S01]  /*55c0*/  F2FP.F16.F32.PACK_AB R38, RZ, R38 ;  /* 0x00000026ff26723e */ /* 0x000fe200000000ff */
[-C--:B------:R-:W-:Y:S01]  /*55d0*/  FMUL R53, R53, R90.reuse ;  /* 0x0000005a35357220 */ /* 0x080fe20000400000 */
        /* <DEDUP_REMOVED lines=113> */
[----:B------:R-:W-:Y:S01]  /*5cf0*/  FMUL R87, R87, R90 ;  /* 0x0000005a57577220 */ /* 0x000fe20000400000 */
[----:B------:R-:W-:Y:S01]  /*5d00*/  ISETP.GT.AND P0, PT, R3, 0x51, PT ;  /* 0x000000510300780c */ /* 0x000fe20003f04270 */
[----:B------:R-:W-:Y:S01]  /*5d10*/  @P5 STG.E.U16 desc[UR36][R4.64+0x92], R61 ;  /* 0x0000923d04005986 */ /* 0x000fe2000c101524 */
[----:B------:R-:W-:-:S02]  /*5d20*/  ISETP.GT.AND P4, PT, R0, RZ, P1 ;  /* 0x000000ff0000720c */ /* 0x000fc40000f84270 */
[----:B------:R-:W-:Y:S02]  /*5d30*/  F2FP.F16.F32.PACK_AB R62, RZ, R62 ;  /* 0x0000003eff3e723e */ /* 0x000fe400000000ff */
[C---:B------:R-:W-:Y:S02]  /*5d40*/  ISETP.GT.AND P5, PT, R0.reuse, RZ, P0 ;  /* 0x000000ff0000720c */ /* 0x040fe400007a4270 */
[----:B------:R-:W-:Y:S01]  /*5d50*/  F2FP.F16.F32.PACK_AB R63, RZ, R63 ;  /* 0x0000003fff3f723e */ /* 0x000fe200000000ff */
[----:B------:R-:W-:Y:S01]  /*5d60*/  @P2 STG.E.U16 desc[UR36][R6.64+0x90], R62 ;  /* 0x0000903e06002986 */ /* 0x000fe2000c101524 */
[----:B------:R-:W-:Y:S02]  /*5d70*/  F2FP.F16.F32.PACK_AB R64, RZ, R64 ;  /* 0x00000040ff40723e */ /* 0x000fe400000000ff */
[----:B------:R-:W-:Y:S01]  /*5d80*/  ISETP.GT.AND P2, PT, R0, 0x8, P1 ;  /* 0x000000080000780c */ /* 0x000fe20000f44270 */
[----:B------:R-:W-:Y:S01]  /*5d90*/  @P3 STG.E.U16 desc[UR36][R6.64+0x92], R63 ;  /* 0x0000923f06003986 */ /* 0x000fe2000c101524 */
[----:B------:R-:W-:-:S02]  /*5da0*/  ISETP.GT.AND P1, PT, R3, 0x58, PT ;  /* 0x000000580300780c */ /* 0x000fc40003f24270 */
[----:B------:R-:W-:Y:S01]  /*5db0*/  F2FP.F16.F32.PACK_AB R65, RZ, R65 ;  /* 0x00000041ff41723e */ /* 0x000fe200000000ff */
[----:B------:R-:W-:Y:S01]  /*5dc0*/  @P4 STG.E.U16 desc[UR36][R4.64+0xa0], R64 ;  /* 0x0000a04004004986 */ /* 0x000fe2000c101524 */
[C---:B------:R-:W-:Y:S02]  /*5dd0*/  ISETP.GT.AND P3, PT, R0.reuse, 0x8, P0 ;  /* 0x000000080000780c */ /* 0x040fe40000764270 */
[----:B------:R-:W-:Y:S01]  /*5de0*/  ISETP.GT.AND P0, PT, R3, 0x59, PT ;  /* 0x000000590300780c */ /* 0x000fe20003f04270 */
[----:B------:R-:W-:Y:S01]  /*5df0*/  @P5 STG.E.U16 desc[UR36][R4.64+0xa2], R65 ;  /* 0x0000a24104005986 */ /* 0x000fe2000c101524 */
[C---:B------:R-:W-:Y:S02]  /*5e00*/  ISETP.GT.AND P4, PT, R0.reuse, RZ, P1 ;  /* 0x000000ff0000720c */ /* 0x040fe40000f84270 */
[----:B------:R-:W-:Y:S02]  /*5e10*/  F2FP.F16.F32.PACK_AB R66, RZ, R66 ;  /* 0x00000042ff42723e */ /* 0x000fe400000000ff */
[----:B------:R-:W-:-:S02]  /*5e20*/  ISETP.GT.AND P5, PT, R0, RZ, P0 ;  /* 0x000000ff0000720c */ /* 0x000fc400007a4270 */
[----:B------:R-:W-:Y:S01]  /*5e30*/  F2FP.F16.F32.PACK_AB R67, RZ, R67 ;  /* 0x00000043ff43723e */ /* 0x000fe200000000ff */
[----:B------:R-:W-:Y:S01]  /*5e40*/  @P2 STG.E.U16 desc[UR36][R6.64+0xa0], R66 ;  /* 0x0000a04206002986 */ /* 0x000fe2000c101524 */
[----:B------:R-:W-:Y:S02]  /*5e50*/  F2FP.F16.F32.PACK_AB R68, RZ, R68 ;  /* 0x00000044ff44723e */ /* 0x000fe400000000ff */
[C---:B------:R-:W-:Y:S01]  /*5e60*/  ISETP.GT.AND P2, PT, R0.reuse, 0x8, P1 ;  /* 0x000000080000780c */ /* 0x040fe20000f44270 */
[----:B------:R-:W-:Y:S01]  /*5e70*/  @P3 STG.E.U16 desc[UR36][R6.64+0xa2], R67 ;  /* 0x0000a24306003986 */ /* 0x000fe2000c101524 */
[----:B------:R-:W-:Y:S02]  /*5e80*/  ISETP.GT.AND P1, PT, R3, 0x60, PT ;  /* 0x000000600300780c */ /* 0x000fe40003f24270 */
[----:B------:R-:W-:Y:S01]  /*5e90*/  F2FP.F16.F32.PACK_AB R69, RZ, R69 ;  /* 0x00000045ff45723e */ /* 0x000fe200000000ff */
[----:B------:R-:W-:Y:S01]  /*5ea0*/  @P4 STG.E.U16 desc[UR36][R4.64+0xb0], R68 ;  /* 0x0000b04404004986 */ /* 0x000fe2000c101524 */
[----:B------:R-:W-:-:S02]  /*5eb0*/  ISETP.GT.AND P3, PT, R0, 0x8, P0 ;  /* 0x000000080000780c */ /* 0x000fc40000764270 */
[----:B------:R-:W-:Y:S01]  /*5ec0*/  ISETP.GT.AND P0, PT, R3, 0x61, PT ;  /* 0x000000610300780c */ /* 0x000fe20003f04270 */
[----:B------:R-:W-:Y:S01]  /*5ed0*/  @P5 STG.E.U16 desc[UR36][R4.64+0xb2], R69 ;  /* 0x0000b24504005986 */ /* 0x000fe2000c101524 */
[C---:B------:R-:W-:Y:S02]  /*5ee0*/  ISETP.GT.AND P4, PT, R0.reuse, RZ, P1 ;  /* 0x000000ff0000720c */ /* 0x040fe40000f84270 */
[----:B------:R-:W-:Y:S02]  /*5ef0*/  ISETP.GT.AND P5, PT, R0, RZ, P0 ;  /* 0x000000ff0000720c */ /* 0x000fe400007a4270 */
[----:B------:R-:W-:Y:S02]  /*5f00*/  F2FP.F16.F32.PACK_AB R70, RZ, R70 ;  /* 0x00000046ff46723e */ /* 0x000fe400000000ff */
[----:B------:R-:W-:Y:S02]  /*5f10*/  F2FP.F16.F32.PACK_AB R71, RZ, R71 ;  /* 0x00000047ff47723e */ /* 0x000fe400000000ff */
[----:B------:R-:W-:Y:S01]  /*5f20*/  F2FP.F16.F32.PACK_AB R72, RZ, R72 ;  /* 0x00000048ff48723e */ /* 0x000fe200000000ff */
[----:B------:R-:W-:Y:S01]  /*5f30*/  @P2 STG.E.U16 desc[UR36][R6.64+0xb0], R70 ;  /* 0x0000b04606002986 */ /* 0x000fe2000c101524 */
[----:B------:R-:W-:-:S02]  /*5f40*/  F2FP.F16.F32.PACK_AB R73, RZ, R73 ;  /* 0x00000049ff49723e */ /* 0x000fc400000000ff */
[C---:B------:R-:W-:Y:S01]  /*5f50*/  ISETP.GT.AND P1, PT, R0.reuse, 0x8, P1 ;  /* 0x000000080000780c */ /* 0x040fe20000f24270 */
[----:B------:R-:W-:Y:S01]  /*5f60*/  @P3 STG.E.U16 desc[UR36][R6.64+0xb2], R71 ;  /* 0x0000b24706003986 */ /* 0x000fe2000c101524 */
[C---:B------:R-:W-:Y:S02]  /*5f70*/  ISETP.GT.AND P2, PT, R0.reuse, 0x8, P0 ;  /* 0x000000080000780c */ /* 0x040fe40000744270 */
[C---:B------:R-:W-:Y:S01]  /*5f80*/  ISETP.GT.AND P0, PT, R3.reuse, 0x69, PT ;  /* 0x000000690300780c */ /* 0x040fe20003f04270 */
[----:B------:R-:W-:Y:S01]  /*5f90*/  @P4 STG.E.U16 desc[UR36][R4.64+0xc0], R72 ;  /* 0x0000c04804004986 */ /* 0x000fe2000c101524 */
[----:B------:R-:W-:Y:S02]  /*5fa0*/  ISETP.GT.AND P4, PT, R3, 0x68, PT ;  /* 0x000000680300780c */ /* 0x000fe40003f84270 */
[----:B------:R-:W-:Y:S01]  /*5fb0*/  F2FP.F16.F32.PACK_AB R74, RZ, R74 ;  /* 0x0000004aff4a723e */ /* 0x000fe200000000ff */
[----:B------:R-:W-:Y:S01]  /*5fc0*/  @P5 STG.E.U16 desc[UR36][R4.64+0xc2], R73 ;  /* 0x0000c24904005986 */ /* 0x000fe2000c101524 */
[----:B------:R-:W-:-:S02]  /*5fd0*/  ISETP.GT.AND P5, PT, R0, RZ, P4 ;  /* 0x000000ff0000720c */ /* 0x000fc400027a4270 */
[C---:B------:R-:W-:Y:S01]  /*5fe0*/  ISETP.GT.AND P3, PT, R0.reuse, RZ, P0 ;  /* 0x000000ff0000720c */ /* 0x040fe20000764270 */
[----:B------:R-:W-:Y:S01]  /*5ff0*/  @P1 STG.E.U16 desc[UR36][R6.64+0xc0], R74 ;  /* 0x0000c04a06001986 */ /* 0x000fe2000c101524 */
[----:B------:R-:W-:Y:S02]  /*6000*/  F2FP.F16.F32.PACK_AB R75, RZ, R75 ;  /* 0x0000004bff4b723e */ /* 0x000fe400000000ff */
[----:B------:R-:W-:Y:S02]  /*6010*/  F2FP.F16.F32.PACK_AB R76, RZ, R76 ;  /* 0x0000004cff4c723e */ /* 0x000fe400000000ff */
[C---:B------:R-:W-:Y:S01]  /*6020*/  ISETP.GT.AND P4, PT, R0.reuse, 0x8, P4 ;  /* 0x000000080000780c */ /* 0x040fe20002784270 */
[----:B------:R-:W-:Y:S01]  /*6030*/  @P2 STG.E.U16 desc[UR36][R6.64+0xc2], R75 ;  /* 0x0000c24b06002986 */ /* 0x000fe2000c101524 */
[----:B------:R-:W-:Y:S02]  /*6040*/  F2FP.F16.F32.PACK_AB R77, RZ, R77 ;  /* 0x0000004dff4d723e */ /* 0x000fe400000000ff */
[----:B------:R-:W-:Y:S01]  /*6050*/  ISETP.GT.AND P2, PT, R3, 0x71, PT ;  /* 0x000000710300780c */ /* 0x000fe20003f44270 */
[----:B------:R-:W-:Y:S01]  /*6060*/  @P5 STG.E.U16 desc[UR36][R4.64+0xd0], R76 ;  /* 0x0000d04c04005986 */ /* 0x000fe2000c101524 */
[----:B------:R-:W-:-:S02]  /*6070*/  ISETP.GT.AND P5, PT, R0, 0x8, P0 ;  /* 0x000000080000780c */ /* 0x000fc400007a4270 */
[C---:B------:R-:W-:Y:S01]  /*6080*/  ISETP.GT.AND P1, PT, R3.reuse, 0x78, PT ;  /* 0x000000780300780c */ /* 0x040fe20003f24270 */
[----:B------:R-:W-:Y:S01]  /*6090*/  @P3 STG.E.U16 desc[UR36][R4.64+0xd2], R77 ;  /* 0x0000d24d04003986 */ /* 0x000fe2000c101524 */
[C---:B------:R-:W-:Y:S02]  /*60a0*/  ISETP.GT.AND P3, PT, R3.reuse, 0x70, PT ;  /* 0x000000700300780c */ /* 0x040fe40003f64270 */
[----:B------:R-:W-:Y:S01]  /*60b0*/  ISETP.GT.AND P0, PT, R3, 0x79, PT ;  /* 0x000000790300780c */ /* 0x000fe20003f04270 */
[----:B------:R-:W-:Y:S01]  /*60c0*/  @P4 IMAD.MOV.U32 R2, RZ, RZ, R6 ;  /* 0x000000ffff024224 */ /* 0x000fe200078e0006 */
[----:B------:R-:W-:Y:S01]  /*60d0*/  F2FP.F16.F32.PACK_AB R78, RZ, R78 ;  /* 0x0000004eff4e723e */ /* 0x000fe200000000ff */
[----:B------:R-:W-:Y:S01]  /*60e0*/  @P4 IMAD.MOV.U32 R3, RZ, RZ, R7 ;  /* 0x000000ffff034224 */ /* 0x000fe200078e0007 */
[----:B------:R-:W-:Y:S02]  /*60f0*/  F2FP.F16.F32.PACK_AB R79, RZ, R79 ;  /* 0x0000004fff4f723e */ /* 0x000fe400000000ff */
[----:B------:R-:W-:-:S02]  /*6100*/  F2FP.F16.F32.PACK_AB R80, RZ, R80 ;  /* 0x00000050ff50723e */ /* 0x000fc400000000ff */
[----:B------:R0:W-:Y:S01]  /*6110*/  @P4 STG.E.U16 desc[UR36][R2.64+0xd0], R78 ;  /* 0x0000d04e02004986 */ /* 0x0001e2000c101524 */
[C---:B------:R-:W-:Y:S02]  /*6120*/  ISETP.GT.AND P4, PT, R0.reuse, RZ, P2 ;  /* 0x000000ff0000720c */ /* 0x040fe40001784270 */
[----:B------:R-:W-:Y:S02]  /*6130*/  F2FP.F16.F32.PACK_AB R81, RZ, R81 ;  /* 0x00000051ff51723e */ /* 0x000fe400000000ff */
[----:B------:R-:W-:Y:S02]  /*6140*/  ISETP.GT.AND P2, PT, R0, 0x8, P2 ;  /* 0x000000080000780c */ /* 0x000fe40001744270 */
[----:B------:R-:W-:Y:S02]  /*6150*/  F2FP.F16.F32.PACK_AB R82, RZ, R82 ;  /* 0x00000052ff52723e */ /* 0x000fe400000000ff */
[----:B------:R-:W-:Y:S02]  /*6160*/  F2FP.F16.F32.PACK_AB R83, RZ, R83 ;  /* 0x00000053ff53723e */ /* 0x000fe400000000ff */
[----:B------:R-:W-:Y:S01]  /*6170*/  F2FP.F16.F32.PACK_AB R84, RZ, R84 ;  /* 0x00000054ff54723e */ /* 0x000fe200000000ff */
[----:B0-----:R-:W-:Y:S01]  /*6180*/  @P5 IMAD.MOV.U32 R2, RZ, RZ, R6 ;  /* 0x000000ffff025224 */ /* 0x001fe200078e0006 */
[----:B------:R-:W-:Y:S01]  /*6190*/  F2FP.F16.F32.PACK_AB R85, RZ, R85 ;  /* 0x00000055ff55723e */ /* 0x000fe200000000ff */
[----:B------:R-:W-:Y:S01]  /*61a0*/  @P5 IMAD.MOV.U32 R3, RZ, RZ, R7 ;  /* 0x000000ffff035224 */ /* 0x000fe200078e0007 */
[----:B------:R-:W-:-:S02]  /*61b0*/  F2FP.F16.F32.PACK_AB R86, RZ, R86 ;  /* 0x00000056ff56723e */ /* 0x000fc400000000ff */
[----:B------:R-:W-:Y:S02]  /*61c0*/  F2FP.F16.F32.PACK_AB R87, RZ, R87 ;  /* 0x00000057ff57723e */ /* 0x000fe400000000ff */
[----:B------:R0:W-:Y:S01]  /*61d0*/  @P5 STG.E.U16 desc[UR36][R2.64+0xd2], R79 ;  /* 0x0000d24f02005986 */ /* 0x0001e2000c101524 */
[C---:B------:R-:W-:Y:S02]  /*61e0*/  ISETP.GT.AND P5, PT, R0.reuse, RZ, P3 ;  /* 0x000000ff0000720c */ /* 0x040fe40001fa4270 */
[----:B------:R-:W-:-:S11]  /*61f0*/  ISETP.GT.AND P3, PT, R0, 0x8, P3 ;  /* 0x000000080000780c */ /* 0x000fd60001f64270 */
[----:B0-----:R-:W-:Y:S02]  /*6200*/  @P5 IMAD.MOV.U32 R2, RZ, RZ, R4 ;  /* 0x000000ffff025224 */ /* 0x001fe400078e0004 */
[----:B------:R-:W-:-:S05]  /*6210*/  @P5 IMAD.MOV.U32 R3, RZ, RZ, R5 ;  /* 0x000000ffff035224 */ /* 0x000fca00078e0005 */
[----:B------:R0:W-:Y:S01]  /*6220*/  @P5 STG.E.U16 desc[UR36][R2.64+0xe0], R80 ;  /* 0x0000e05002005986 */ /* 0x0001e2000c101524 */
[C---:B------:R-:W-:Y:S02]  /*6230*/  ISETP.GT.AND P5, PT, R0.reuse, RZ, P0 ;  /* 0x000000ff0000720c */ /* 0x040fe400007a4270 */
[----:B------:R-:W-:Y:S01]  /*6240*/  ISETP.GT.AND P0, PT, R0, 0x8, P0 ;  /* 0x000000080000780c */ /* 0x000fe20000704270 */
[----:B0-----:R-:W-:Y:S02]  /*6250*/  @P4 IMAD.MOV.U32 R2, RZ, RZ, R4 ;  /* 0x000000ffff024224 */ /* 0x001fe400078e0004 */
[----:B------:R-:W-:-:S05]  /*6260*/  @P4 IMAD.MOV.U32 R3, RZ, RZ, R5 ;  /* 0x000000ffff034224 */ /* 0x000fca00078e0005 */
[----:B------:R0:W-:Y:S01]  /*6270*/  @P4 STG.E.U16 desc[UR36][R2.64+0xe2], R81 ;  /* 0x0000e25102004986 */ /* 0x0001e2000c101524 */
[C---:B------:R-:W-:Y:S02]  /*6280*/  ISETP.GT.AND P4, PT, R0.reuse, RZ, P1 ;  /* 0x000000ff0000720c */ /* 0x040fe40000f84270 */
[----:B------:R-:W-:Y:S01]  /*6290*/  ISETP.GT.AND P1, PT, R0, 0x8, P1 ;  /* 0x000000080000780c */ /* 0x000fe20000f24270 */
[----:B0-----:R-:W-:Y:S02]  /*62a0*/  @P3 IMAD.MOV.U32 R2, RZ, RZ, R6 ;  /* 0x000000ffff023224 */ /* 0x001fe400078e0006 */
[----:B------:R-:W-:-:S05]  /*62b0*/  @P3 IMAD.MOV.U32 R3, RZ, RZ, R7 ;  /* 0x000000ffff033224 */ /* 0x000fca00078e0007 */
[----:B------:R0:W-:Y:S02]  /*62c0*/  @P3 STG.E.U16 desc[UR36][R2.64+0xe0], R82 ;  /* 0x0000e05202003986 */ /* 0x0001e4000c101524 */
[----:B0-----:R-:W-:Y:S02]  /*62d0*/  @P2 IMAD.MOV.U32 R2, RZ, RZ, R6 ;  /* 0x000000ffff022224 */ /* 0x001fe400078e0006 */
[----:B------:R-:W-:-:S05]  /*62e0*/  @P2 IMAD.MOV.U32 R3, RZ, RZ, R7 ;  /* 0x000000ffff032224 */ /* 0x000fca00078e0007 */
[----:B------:R0:W-:Y:S02]  /*62f0*/  @P2 STG.E.U16 desc[UR36][R2.64+0xe2], R83 ;  /* 0x0000e25302002986 */ /* 0x0001e4000c101524 */
[----:B0-----:R-:W-:Y:S02]  /*6300*/  @P4 IMAD.MOV.U32 R2, RZ, RZ, R4 ;  /* 0x000000ffff024224 */ /* 0x001fe400078e0004 */
[----:B------:R-:W-:-:S05]  /*6310*/  @P4 IMAD.MOV.U32 R3, RZ, RZ, R5 ;  /* 0x000000ffff034224 */ /* 0x000fca00078e0005 */
[----:B------:R0:W-:Y:S04]  /*6320*/  @P4 STG.E.U16 desc[UR36][R2.64+0xf0], R84 ;  /* 0x0000f05402004986 */ /* 0x0001e8000c101524 */
[----:B------:R1:W-:Y:S01]  /*6330*/  @P5 STG.E.U16 desc[UR36][R4.64+0xf2], R85 ;  /* 0x0000f25504005986 */ /* 0x0003e2000c101524 */
[----:B0-----:R-:W-:Y:S02]  /*6340*/  @P1 IMAD.MOV.U32 R2, RZ, RZ, R6 ;  /* 0x000000ffff021224 */ /* 0x001fe400078e0006 */
[----:B------:R-:W-:-:S05]  /*6350*/  @P1 IMAD.MOV.U32 R3, RZ, RZ, R7 ;  /* 0x000000ffff031224 */ /* 0x000fca00078e0007 */
[----:B------:R1:W-:Y:S04]  /*6360*/  @P1 STG.E.U16 desc[UR36][R2.64+0xf0], R86 ;  /* 0x0000f05602001986 */ /* 0x0003e8000c101524 */
[----:B------:R1:W-:Y:S02]  /*6370*/  @P0 STG.E.U16 desc[UR36][R6.64+0xf2], R87 ;  /* 0x0000f25706000986 */ /* 0x0003e4000c101524 */
.L_x_163:
[----:B------:R-:W-:Y:S05]  /*6380*/  BSYNC B0 ;  /* 0x0000000000007941 */ /* 0x000fea0003800000 */
.L_x_37:
[----:B01----:R-:W2:Y:S01]  /*6390*/  LDL.64 R2, [R1] ;  /* 0x0000000001027983 */ /* 0x003ea20000100a00 */
[----:B------:R-:W-:Y:S01]  /*63a0*/  ULDC.64 UR4, c[0x0][0x650] ;  /* 0x0001940000047ab9 */ /* 0x000fe20000000a00 */
[----:B------:R0:W-:Y:S01]  /*63b0*/  SYNCS.ARRIVE.TRANS64.A1T0 RZ, [R98+UR47], RZ ;  /* 0x000000ff62ff79a7 */ /* 0x0001e2000810002f */
[----:B------:R-:W-:Y:S01]  /*63c0*/  PRMT R0, RZ, 0x7610, R0 ;  /* 0x00007610ff007816 */ /* 0x000fe20000000000 */
[----:B-----5:R-:W-:Y:S02]  /*63d0*/  IMAD.MOV.U32 R19, RZ, RZ, -0x1 ;  /* 0xffffffffff137424 */ /* 0x020fe400078e00ff */
[----:B------:R-:W-:Y:S01]  /*63e0*/  IMAD.MOV.U32 R22, RZ, RZ, -0x1 ;  /* 0xffffffffff167424 */ /* 0x000fe200078e00ff */
[----:B--2---:R-:W-:-:S04]  /*63f0*/  LEA R18, P0, R2, R18, 0x1 ;  /* 0x0000001202127211 */ /* 0x004fc800078008ff */
[----:B------:R-:W-:Y:S01]  /*6400*/  LEA.HI.X R17, R2, R17, R23, 0x1, P0 ;  /* 0x0000001102117211 */ /* 0x000fe200000f0c17 */
[----:B------:R-:W-:Y:S01]  /*6410*/  IMAD.MOV.U32 R2, RZ, RZ, -0x1 ;  /* 0xffffffffff027424 */ /* 0x000fe200078e00ff */
[----:B------:R-:W-:-:S04]  /*6420*/  ISETP.GE.U32.AND P0, PT, R18, UR4, PT ;  /* 0x0000000412007c0c */ /* 0x000fc8000bf06070 */
[----:B------:R-:W-:-:S13]  /*6430*/  ISETP.GE.U32.AND.EX P0, PT, R17, UR5, PT, P0 ;  /* 0x0000000511007c0c */ /* 0x000fda000bf06100 */
[----:B0-----:R-:W-:Y:S05]  /*6440*/  @P0 BRA `(.L_x_164) ;  /* 0x0000000400700947 */ /* 0x001fea0003800000 */
[----:B------:R-:W0:Y:S01]  /*6450*/  S2R R10, SR_CTAID.X ;  /* 0x00000000000a7919 */ /* 0x000e220000002500 */
[----:B------:R-:W1:Y:S01]  /*6460*/  LDC.64 R8, c[0x0][0x628] ;  /* 0x00018a00ff087b82 */ /* 0x000e620000000a00 */
[----:B------:R-:W-:Y:S01]  /*6470*/  ULDC UR4, c[0x0][0x150] ;  /* 0x0000540000047ab9 */ /* 0x000fe20000000800 */
[----:B---34-:R-:W-:Y:S01]  /*6480*/  IMAD.MOV.U32 R6, RZ, RZ, R18 ;  /* 0x000000ffff067224 */ /* 0x018fe200078e0012 */
[----:B------:R-:W2:Y:S01]  /*6490*/  S2R R20, SR_CTAID.Y ;  /* 0x0000000000147919 */ /* 0x000ea20000002600 */
[----:B------:R-:W-:-:S04]  /*64a0*/  IMAD.MOV.U32 R7, RZ, RZ, R17 ;  /* 0x000000ffff077224 */ /* 0x000fc800078e0011 */
[----:B------:R-:W3:Y:S08]  /*64b0*/  LDC R15, c[0x0][0x144] ;  /* 0x00005100ff0f7b82 */ /* 0x000ef00000000800 */
[----:B------:R-:W4:Y:S08]  /*64c0*/  LDC R0, c[0x0][0x630] ;  /* 0x00018c00ff007b82 */ /* 0x000f300000000800 */
[----:B------:R-:W2:Y:S01]  /*64d0*/  LDC.64 R12, c[0x0][0x620] ;  /* 0x00018800ff0c7b82 */ /* 0x000ea20000000a00 */
[----:B-1----:R-:W-:-:S04]  /*64e0*/  ISETP.NE.U32.AND P0, PT, R8, RZ, PT ;  /* 0x000000ff0800720c */ /* 0x002fc80003f05070 */
[----:B------:R-:W-:Y:S02]  /*64f0*/  ISETP.NE.AND.EX P0, PT, R9, RZ, PT, P0 ;  /* 0x000000ff0900720c */ /* 0x000fe40003f05300 */
[----:B0-----:R-:W-:-:S05]  /*6500*/  I2FP.F32.U32 R2, R10 ;  /* 0x0000000a00027245 */ /* 0x001fca0000201000 */
[----:B------:R-:W-:-:S04]  /*6510*/  FMUL R2, R2, UR4 ;  /* 0x0000000402027c20 */ /* 0x000fc80008400000 */
[----:B------:R0:W1:Y:S02]  /*6520*/  F2I.U32.TRUNC.NTZ R14, R2 ;  /* 0x00000002000e7305 */ /* 0x000064000020f000 */
[----:B---34-:R-:W-:Y:S05]  /*6530*/  @!P0 BRA `(.L_x_165) ;  /* 0x0000000000288947 */ /* 0x018fea0003800000 */
[----:B------:R-:W3:Y:S02]  /*6540*/  LDC R3, c[0x0][0x634] ;  /* 0x00018d00ff037b82 */ /* 0x000ee40000000800 */
[----:B---3--:R-:W-:-:S05]  /*6550*/  IADD3 R7, P0, R18, R3, RZ ;  /* 0x0000000312077210 */ /* 0x008fca0007f1e0ff */
[----:B------:R-:W-:-:S04]  /*6560*/  IMAD.X R11, RZ, RZ, R17, P0 ;  /* 0x000000ffff0b7224 */ /* 0x000fc800000e0611 */
[----:B0-----:R-:W-:-:S04]  /*6570*/  IMAD.WIDE.U32 R2, R11, R8, RZ ;  /* 0x000000080b027225 */ /* 0x001fc800078e00ff */
[----:B------:R-:W-:-:S04]  /*6580*/  IMAD.WIDE.U32 R4, P0, R7, R9, R2 ;  /* 0x0000000907047225 */ /* 0x000fc80007800002 */
[----:B------:R-:W-:-:S04]  /*6590*/  IMAD.WIDE.U32 R2, R7, R8, RZ ;  /* 0x0000000807027225 */ /* 0x000fc800078e00ff */
[----:B------:R-:W-:Y:S01]  /*65a0*/  IMAD.X R7, RZ, RZ, RZ, P0 ;  /* 0x000000ffff077224 */ /* 0x000fe200000e06ff */
[----:B------:R-:W-:Y:S01]  /*65b0*/  IADD3 RZ, P0, R3, R4, RZ ;  /* 0x0000000403ff7210 */ /* 0x000fe20007f1e0ff */
[----:B------:R-:W-:-:S04]  /*65c0*/  IMAD.MOV.U32 R6, RZ, RZ, R5 ;  /* 0x000000ffff067224 */ /* 0x000fc800078e0005 */
[----:B------:R-:W-:-:S08]  /*65d0*/  IMAD.WIDE.U32.X R6, R11, R9, R6, P0 ;  /* 0x000000090b067225 */ /* 0x000fd000000e0406 */
.L_x_165:
[----:B------:R-:W3:Y:S01]  /*65e0*/  LDC.64 R26, c[0x0][0x640] ;  /* 0x00019000ff1a7b82 */ /* 0x000ee20000000a00 */
[-C--:B------:R-:W-:Y:S01]  /*65f0*/  SHF.R.U64 R11, R6, R0.reuse, R7 ;  /* 0x00000000060b7219 */ /* 0x080fe20000001207 */
[----:B------:R-:W-:Y:S01]  /*6600*/  IMAD.MOV.U32 R19, RZ, RZ, R17 ;  /* 0x000000ffff137224 */ /* 0x000fe200078e0011 */
[----:B------:R-:W-:Y:S01]  /*6610*/  SHF.R.U32.HI R0, RZ, R0, R7 ;  /* 0x00000000ff007219 */ /* 0x000fe20000011607 */
[----:B-1----:R-:W-:Y:S01]  /*6620*/  IMAD.MOV R14, RZ, RZ, -R14 ;  /* 0x000000ffff0e7224 */ /* 0x002fe200078e0a0e */
[----:B------:R-:W-:Y:S01]  /*6630*/  IADD3 R5, P0, RZ, -R11, RZ ;  /* 0x8000000bff057210 */ /* 0x000fe20007f1e0ff */
[----:B------:R-:W-:Y:S01]  /*6640*/  ULDC UR4, c[0x0][0x154] ;  /* 0x0000550000047ab9 */ /* 0x000fe20000000800 */
[----:B------:R-:W-:Y:S01]  /*6650*/  IMAD.MOV.U32 R7, RZ, RZ, 0x1 ;  /* 0x00000001ff077424 */ /* 0x000fe200078e00ff */
[----:B------:R-:W1:Y:S01]  /*6660*/  LDC R4, c[0x0][0x618] ;  /* 0x00018600ff047b82 */ /* 0x000e620000000800 */
[----:B------:R-:W-:Y:S02]  /*6670*/  IMAD R22, R15, R14, R10 ;  /* 0x0000000e0f167224 */ /* 0x000fe400078e020a */
[----:B------:R-:W-:-:S04]  /*6680*/  IMAD.X R3, RZ, RZ, ~R0, P0 ;  /* 0x000000ffff037224 */ /* 0x000fc800000e0e00 */
[-C--:B--2---:R-:W-:Y:S01]  /*6690*/  IMAD R0, R3, R12.reuse, RZ ;  /* 0x0000000c03007224 */ /* 0x084fe200078e02ff */
[----:B------:R-:W2:Y:S01]  /*66a0*/  LDC R6, c[0x0][0x608] ;  /* 0x00018200ff067b82 */ /* 0x000ea20000000800 */
[----:B0-----:R-:W-:-:S04]  /*66b0*/  IMAD.WIDE.U32 R2, R5, R12, R18 ;  /* 0x0000000c05027225 */ /* 0x001fc800078e0012 */
[----:B------:R-:W-:Y:S01]  /*66c0*/  IMAD R5, R5, R13, R0 ;  /* 0x0000000d05057224 */ /* 0x000fe200078e0200 */
[----:B------:R-:W-:Y:S02]  /*66d0*/  I2FP.F32.U32 R0, R20 ;  /* 0x0000001400007245 */ /* 0x000fe40000201000 */
[----:B------:R-:W0:Y:S01]  /*66e0*/  LDC R24, c[0x0][0x658] ;  /* 0x00019600ff187b82 */ /* 0x000e220000000800 */
[----:B------:R-:W-:Y:S01]  /*66f0*/  IMAD.IADD R3, R3, 0x1, R5 ;  /* 0x0000000103037824 */ /* 0x000fe200078e0205 */
[----:B---3--:R-:W-:Y:S01]  /*6700*/  ISETP.NE.U32.AND P0, PT, R26, RZ, PT ;  /* 0x000000ff1a00720c */ /* 0x008fe20003f05070 */
[----:B------:R-:W-:Y:S01]  /*6710*/  FMUL R0, R0, UR4 ;  /* 0x0000000400007c20 */ /* 0x000fe20008400000 */
[----:B------:R-:W-:Y:S02]  /*6720*/  IMAD.MOV.U32 R5, RZ, RZ, -0x1 ;  /* 0xffffffffff057424 */ /* 0x000fe400078e00ff */
[----:B------:R-:W-:Y:S01]  /*6730*/  ISETP.NE.AND.EX P0, PT, R27, RZ, PT, P0 ;  /* 0x000000ff1b00720c */ /* 0x000fe20003f05300 */
[----:B------:R3:W4:Y:S01]  /*6740*/  F2I.U32.TRUNC.NTZ R12, R0 ;  /* 0x00000000000c7305 */ /* 0x000722000020f000 */
[----:B------:R-:W3:Y:S01]  /*6750*/  LDC R15, c[0x0][0x148] ;  /* 0x00005200ff0f7b82 */ /* 0x000ee20000000800 */
[----:B-1----:R-:W-:-:S02]  /*6760*/  SHF.R.U64 R10, R2, R4, R3 ;  /* 0x00000004020a7219 */ /* 0x002fc40000001203 */
[----:B------:R-:W-:-:S05]  /*6770*/  SHF.R.U32.HI R3, RZ, R4, R3 ;  /* 0x00000004ff037219 */ /* 0x000fca0000011603 */
[----:B------:R-:W1:Y:S01]  /*6780*/  LDC R14, c[0x0][0x600] ;  /* 0x00018000ff0e7b82 */ /* 0x000e620000000800 */
[-CC-:B--2---:R-:W-:Y:S02]  /*6790*/  SHF.R.U64 R8, R10, R6.reuse, R3.reuse ;  /* 0x000000060a087219 */ /* 0x184fe40000001203 */
[----:B------:R-:W-:-:S05]  /*67a0*/  SHF.R.U32.HI R3, RZ, R6, R3 ;  /* 0x00000006ff037219 */ /* 0x000fca0000011603 */
[----:B------:R-:W2:Y:S01]  /*67b0*/  LDC R21, c[0x0][0x648] ;  /* 0x00019200ff157b82 */ /* 0x000ea20000000800 */
[-CC-:B0-----:R-:W-:Y:S02]  /*67c0*/  SHF.R.U64 R13, R8, R24.reuse, R3.reuse ;  /* 0x00000018080d7219 */ /* 0x181fe40000001203 */
[-C--:B------:R-:W-:Y:S02]  /*67d0*/  SHF.L.U32 R5, R5, R24.reuse, RZ ;  /* 0x0000001805057219 */ /* 0x080fe400000006ff */
[-C--:B------:R-:W-:Y:S01]  /*67e0*/  SHF.R.U32.HI R3, RZ, R24.reuse, R3 ;  /* 0x00000018ff037219 */ /* 0x080fe20000011603 */
[----:B------:R-:W-:Y:S01]  /*67f0*/  IMAD.MOV.U32 R2, RZ, RZ, R13 ;  /* 0x000000ffff027224 */ /* 0x000fe200078e000d */
[----:B------:R-:W-:Y:S01]  /*6800*/  SHF.L.U32 R24, R7, R24, RZ ;  /* 0x0000001807187219 */ /* 0x000fe200000006ff */
[----:B------:R-:W0:Y:S01]  /*6810*/  LDC R25, c[0x0][0x638] ;  /* 0x00018e00ff197b82 */ /* 0x000e220000000800 */
[----:B------:R-:W-:-:S07]  /*6820*/  LOP3.LUT R19, RZ, R5, RZ, 0x33, !PT ;  /* 0x00000005ff137212 */ /* 0x000fce00078e33ff */
[----:B------:R-:W0:Y:S01]  /*6830*/  LDC R28, c[0x0][0x610] ;  /* 0x00018400ff1c7b82 */ /* 0x000e220000000800 */
[----:B----4-:R-:W-:Y:S05]  /*6840*/  @!P0 BRA `(.L_x_166) ;  /* 0x0000000000288947 */ /* 0x010fea0003800000 */
[----:B---3--:R-:W3:Y:S02]  /*6850*/  LDC R0, c[0x0][0x64c] ;  /* 0x00019300ff007b82 */ /* 0x008ee40000000800 */
[----:B---3--:R-:W-:-:S05]  /*6860*/  IADD3 R7, P0, R13, R0, RZ ;  /* 0x000000000d077210 */ /* 0x008fca0007f1e0ff */
        /* <DEDUP_REMOVED lines=8> */
.L_x_166:
[----:B------:R-:W4:Y:S01]  /*68f0*/  LDC R4, c[0x0][0x65c] ;  /* 0x00019700ff047b82 */ /* 0x000f220000000800 */
[----:B--23--:R-:W-:Y:S01]  /*6900*/  SHF.R.U64 R0, R2, R21, R3 ;  /* 0x0000001502007219 */ /* 0x00cfe20000001203 */
[----:B-1----:R-:W-:Y:S01]  /*6910*/  VIADD R3, R14, 0xffffffff ;  /* 0xffffffff0e037836 */ /* 0x002fe20000000000 */
[----:B------:R-:W-:Y:S01]  /*6920*/  LOP3.LUT R19, R8, R19, RZ, 0xc0, !PT ;  /* 0x0000001308137212 */ /* 0x000fe200078ec0ff */
[----:B------:R-:W-:Y:S02]  /*6930*/  IMAD.MOV R12, RZ, RZ, -R12 ;  /* 0x000000ffff0c7224 */ /* 0x000fe400078e0a0c */
[----:B------:R-:W-:Y:S01]  /*6940*/  IMAD.MOV R2, RZ, RZ, -R0 ;  /* 0x000000ffff027224 */ /* 0x000fe200078e0a00 */
[----:B------:R-:W-:Y:S01]  /*6950*/  LOP3.LUT R3, R10, R3, RZ, 0xc0, !PT ;  /* 0x000000030a037212 */ /* 0x000fe200078ec0ff */
[----:B------:R-:W-:Y:S02]  /*6960*/  IMAD R19, R24, R0, R19 ;  /* 0x0000000018137224 */ /* 0x000fe400078e0213 */
[----:B0-----:R-:W-:-:S04]  /*6970*/  IMAD R0, R2, R25, R13 ;  /* 0x0000001902007224 */ /* 0x001fc800078e020d */
[----:B------:R-:W-:Y:S01]  /*6980*/  IMAD R2, R0, R14, R3 ;  /* 0x0000000e00027224 */ /* 0x000fe200078e0203 */
[----:B----4-:R-:W-:Y:S01]  /*6990*/  ISETP.NE.AND P0, PT, R4, 0x1, PT ;  /* 0x000000010400780c */ /* 0x010fe20003f05270 */
[----:B------:R-:W-:-:S05]  /*69a0*/  IMAD.MOV.U32 R4, RZ, RZ, 0x1 ;  /* 0x00000001ff047424 */ /* 0x000fca00078e00ff */
[----:B------:R-:W-:-:S07]  /*69b0*/  PRMT R0, R4, 0x7610, R0 ;  /* 0x0000761004007816 */ /* 0x000fce0000000000 */
[----:B------:R-:W-:-:S04]  /*69c0*/  @P0 IMAD R22, R15, R12, R20 ;  /* 0x0000000c0f160224 */ /* 0x000fc800078e0214 */
[----:B------:R-:W-:-:S05]  /*69d0*/  IMAD R19, R19, R28, R22 ;  /* 0x0000001c13137224 */ /* 0x000fca00078e0216 */
[----:B------:R-:W-:Y:S02]  /*69e0*/  SEL R22, R2, R19, !P0 ;  /* 0x0000001302167207 */ /* 0x000fe40004000000 */
[----:B------:R-:W-:Y:S01]  /*69f0*/  SEL R19, R19, R2, !P0 ;  /* 0x0000000213137207 */ /* 0x000fe20004000000 */
[----:B------:R-:W-:-:S07]  /*6a00*/  IMAD.MOV.U32 R2, RZ, RZ, R11 ;  /* 0x000000ffff027224 */ /* 0x000fce00078e000b */
.L_x_164:
[----:B------:R-:W-:Y:S02]  /*6a10*/  LOP3.LUT P0, RZ, R0, 0xff, RZ, 0xc0, !PT ;  /* 0x000000ff00ff7812 */ /* 0x000fe4000780c0ff */
[----:B------:R-:W-:-:S11]  /*6a20*/  LOP3.LUT R103, R103, 0x1, RZ, 0x3c, !PT ;  /* 0x0000000167677812 */ /* 0x000fd600078e3cff */
[----:B------:R-:W-:Y:S05]  /*6a30*/  @P0 BRA `(.L_x_167) ;  /* 0xffffffac00b00947 */ /* 0x000fea000383ffff */
[----:B------:R-:W-:Y:S05]  /*6a40*/  EXIT ;  /* 0x000000000000794d */ /* 0x000fea0003800000 */
.L_x_18:
[----:B------:R-:W-:-:S08]  /*6a50*/  ISETP.NE.AND P0, PT, R5, RZ, PT ;  /* 0x000000ff0500720c */ /* 0x000fd00003f05270 */
[----:B0-----:R-:W0:-:S00]  /*6a60*/  USETMAXREG.DEALLOC.CTAPOOL 0x28 ;  /* 0x00000028000079c8 */ /* 0x001e0000080e0500 */
[----:B------:R-:W-:Y:S05]  /*6a70*/  @P0 EXIT ;  /* 0x000000000000094d */ /* 0x000fea0003800000 */
[----:B0-----:R-:W-:Y:S01]  /*6a80*/  LOP3.LUT P0, RZ, R8, 0xff, RZ, 0xc0, !PT ;  /* 0x000000ff08ff7812 */ /* 0x001fe2000780c0ff */
[----:B------:R-:W-:Y:S02]  /*6a90*/  IMAD.MOV.U32 R0, RZ, RZ, 0x1 ;  /* 0x00000001ff007424 */ /* 0x000fe400078e00ff */
[----:B------:R-:W-:-:S10]  /*6aa0*/  IMAD.MOV.U32 R7, RZ, RZ, RZ ;  /* 0x000000ffff077224 */ /* 0x000fd400078e00ff */
[----:B------:R-:W-:Y:S05]  /*6ab0*/  @!P0 BRA `(.L_x_168) ;  /* 0x0000000c00788947 */ /* 0x000fea0003800000 */
[----:B------:R-:W0:Y:S01]  /*6ac0*/  S2UR UR9, SR_CgaCtaId ;  /* 0x00000000000979c3 */ /* 0x000e220000008800 */
[----:B------:R-:W-:Y:S01]  /*6ad0*/  ULDC UR5, c[0x0][0x658] ;  /* 0x0001960000057ab9 */ /* 0x000fe20000000800 */
[----:B------:R-:W-:Y:S01]  /*6ae0*/  UMOV UR10, 0xffffffff ;  /* 0xffffffff000a7882 */ /* 0x000fe20000000000 */
[----:B------:R-:W-:Y:S01]  /*6af0*/  UMOV UR11, 0x1 ;  /* 0x00000001000b7882 */ /* 0x000fe20000000000 */
[----:B------:R-:W-:Y:S01]  /*6b00*/  USHF.L.U32 UR10, UR10, UR5, URZ ;  /* 0x000000050a0a7299 */ /* 0x000fe2000800063f */
[----:B------:R-:W-:Y:S01]  /*6b10*/  LOP3.LUT P0, RZ, R4, 0x1f, RZ, 0xc0, !PT ;  /* 0x0000001f04ff7812 */ /* 0x000fe2000780c0ff */
[----:B------:R-:W-:Y:S01]  /*6b20*/  BSSY B0, `(.L_x_168) ;  /* 0x00000d7000007945 */ /* 0x000fe20003800000 */
[C---:B------:R-:W-:Y:S01]  /*6b30*/  ISETP.NE.AND P2, PT, R3.reuse, RZ, PT ;  /* 0x000000ff0300720c */ /* 0x040fe20003f45270 */
[----:B------:R-:W-:Y:S01]  /*6b40*/  ULOP3.LUT UR13, URZ, UR10, URZ, 0x33, !UPT ;  /* 0x0000000a3f0d7292 */ /* 0x000fe2000f8e333f */
[----:B------:R-:W-:Y:S01]  /*6b50*/  ISETP.NE.OR P0, PT, R3, RZ, !P0 ;  /* 0x000000ff0300720c */ /* 0x000fe20004705670 */
[----:B------:R-:W-:Y:S01]  /*6b60*/  IMAD.MOV.U32 R8, RZ, RZ, 0x1 ;  /* 0x00000001ff087424 */ /* 0x000fe200078e00ff */
[----:B------:R-:W-:Y:S01]  /*6b70*/  LOP3.LUT R6, R16, 0x2, RZ, 0xfc, !PT ;  /* 0x0000000210067812 */ /* 0x000fe200078efcff */
[----:B------:R-:W-:Y:S01]  /*6b80*/  IMAD.MOV.U32 R0, RZ, RZ, 0x1 ;  /* 0x00000001ff007424 */ /* 0x000fe200078e00ff */
[----:B------:R-:W-:Y:S01]  /*6b90*/  ULDC UR4, c[0x0][0x600] ;  /* 0x0001800000047ab9 */ /* 0x000fe20000000800 */
[----:B------:R-:W-:Y:S01]  /*6ba0*/  IMAD.MOV.U32 R7, RZ, RZ, RZ ;  /* 0x000000ffff077224 */ /* 0x000fe200078e00ff */
[----:B------:R-:W-:Y:S01]  /*6bb0*/  UMOV UR18, 0x5 ;  /* 0x0000000500127882 */ /* 0x000fe20000000000 */
[----:B------:R-:W-:-:S02]  /*6bc0*/  UIADD3 UR26, UR40, 0x1, URZ ;  /* 0x00000001281a7890 */ /* 0x000fc4000fffe03f */
[----:B------:R-:W-:Y:S02]  /*6bd0*/  UIADD3 UR4, UR4, -0x1, URZ ;  /* 0xffffffff04047890 */ /* 0x000fe4000fffe03f */
[----:B------:R-:W-:Y:S01]  /*6be0*/  USHF.L.U32 UR5, UR11, UR5, URZ ;  /* 0x000000050b057299 */ /* 0x000fe2000800063f */
[----:B------:R-:W-:Y:S01]  /*6bf0*/  ULDC.64 UR24, c[0x0][0x198] ;  /* 0x0000660000187ab9 */ /* 0x000fe20000000a00 */
[----:B0-----:R-:W-:Y:S02]  /*6c00*/  ULOP3.LUT UR8, UR9, 0x1, URZ, 0xc0, !UPT ;  /* 0x0000000109087892 */ /* 0x001fe4000f8ec03f */
[----:B------:R-:W-:Y:S02]  /*6c10*/  USHF.R.U32.HI UR27, URZ, 0x1, UR9 ;  /* 0x000000013f1b7899 */ /* 0x000fe40008011609 */
[----:B------:R-:W-:Y:S02]  /*6c20*/  USHF.L.U32 UR6, UR9, 0x6, URZ ;  /* 0x0000000609067899 */ /* 0x000fe4000800063f */
[----:B------:R-:W-:-:S02]  /*6c30*/  USHF.L.U32 UR7, UR9, 0xb, URZ ;  /* 0x0000000b09077899 */ /* 0x000fc4000800063f */
[----:B------:R-:W-:Y:S02]  /*6c40*/  ULOP3.LUT UR9, UR9, 0xfffffffe, URZ, 0xc0, !UPT ;  /* 0xfffffffe09097892 */ /* 0x000fe4000f8ec03f */
[----:B------:R-:W-:Y:S02]  /*6c50*/  UISETP.GT.U32.AND UP0, UPT, UR8, 0xffff, UPT ;  /* 0x0000ffff0800788c */ /* 0x000fe4000bf04070 */
[----:B------:R-:W-:Y:S02]  /*6c60*/  USHF.L.U32 UR10, UR11, UR9, URZ ;  /* 0x000000090b0a7299 */ /* 0x000fe4000800063f */
[----:B------:R-:W-:Y:S02]  /*6c70*/  ULOP3.LUT UR9, UR9, 0x1, URZ, 0xfc, !UPT ;  /* 0x0000000109097892 */ /* 0x000fe4000f8efc3f */
[----:B------:R-:W-:Y:S02]  /*6c80*/  USEL UR8, UR8, 0xffff, !UP0 ;  /* 0x0000ffff08087887 */ /* 0x000fe4000c000000 */
[----:B------:R-:W-:-:S02]  /*6c90*/  USHF.L.U32 UR9, UR11, UR9, URZ ;  /* 0x000000090b097299 */ /* 0x000fc4000800063f */
[----:B------:R-:W-:Y:S02]  /*6ca0*/  ULOP3.LUT UR8, UR8, 0xffff, URZ, 0xc0, !UPT ;  /* 0x0000ffff08087892 */ /* 0x000fe4000f8ec03f */
[----:B------:R-:W-:Y:S02]  /*6cb0*/  ULOP3.LUT UR6, UR6, 0x40, URZ, 0xc0, !UPT ;  /* 0x0000004006067892 */ /* 0x000fe4000f8ec03f */
[----:B------:R-:W-:Y:S02]  /*6cc0*/  ULOP3.LUT UR7, UR7, 0x800, URZ, 0xc0, !UPT ;  /* 0x0000080007077892 */ /* 0x000fe4000f8ec03f */
[----:B------:R-:W-:Y:S02]  /*6cd0*/  ULOP3.LUT UR19, UR10, UR9, URZ, 0xfc, !UPT ;  /* 0x000000090a137292 */ /* 0x000fe4000f8efc3f */
[----:B------:R-:W-:-:S12]  /*6ce0*/  USHF.L.U32 UR18, UR18, UR8, URZ ;  /* 0x0000000812127299 */ /* 0x000fd8000800063f */
.L_x_180:
[----:B------:R-:W-:-:S03]  /*6cf0*/  UMOV UR8, 0xffffffff ;  /* 0xffffffff00087882 */ /* 0x000fc60000000000 */
[----:B------:R-:W-:Y:S05]  /*6d00*/  BRA.DIV UR8, `(.L_x_169) ;  /* 0x0000001608f07947 */ /* 0x000fea000b800000 */
[----:B------:R-:W-:-:S13]  /*6d10*/  ELECT P6, URZ, PT ;  /* 0x00000000003f782f */ /* 0x000fda00038c0000 */
.L_x_207:
[----:B------:R-:W0:Y:S01]  /*6d20*/  LDC R3, c[0x0][0x28c] ;  /* 0x0000a300ff037b82 */ /* 0x000e220000000800 */
[----:B------:R-:W-:Y:S01]  /*6d30*/  BSSY B1, `(.L_x_170) ;  /* 0x000003d000017945 */ /* 0x000fe20003800000 */
[----:B0-----:R-:W-:-:S13]  /*6d40*/  ISETP.LT.OR P6, PT, R3, 0x1, !P6 ;  /* 0x000000010300780c */ /* 0x001fda00077c1670 */
[----:B------:R-:W-:Y:S05]  /*6d50*/  @P6 BRA `(.L_x_171) ;  /* 0x0000000000e86947 */ /* 0x000fea0003800000 */
[----:B------:R-:W-:Y:S01]  /*6d60*/  LEA R19, R19, UR27, 0x1 ;  /* 0x0000001b13137c11 */ /* 0x000fe2000f8e08ff */
[----:B------:R-:W-:Y:S01]  /*6d70*/  IMAD.MOV.U32 R11, RZ, RZ, RZ ;  /* 0x000000ffff0b7224 */ /* 0x000fe200078e00ff */
[----:B------:R-:W-:Y:S01]  /*6d80*/  LEA R22, R22, UR6, 0x7 ;  /* 0x0000000616167c11 */ /* 0x000fe2000f8e38ff */
[----:B------:R-:W-:Y:S02]  /*6d90*/  IMAD.U32 R13, RZ, RZ, UR26 ;  /* 0x0000001aff0d7e24 */ /* 0x000fe4000f8e00ff */
[----:B------:R-:W-:Y:S02]  /*6da0*/  IMAD.MOV.U32 R3, RZ, RZ, R0 ;  /* 0x000000ffff037224 */ /* 0x000fe400078e0000 */
[----:B------:R-:W-:Y:S02]  /*6db0*/  IMAD.MOV.U32 R4, RZ, RZ, R7 ;  /* 0x000000ffff047224 */ /* 0x000fe400078e0007 */
[----:B------:R-:W-:-:S07]  /*6dc0*/  IMAD.SHL.U32 R19, R19, 0x20, RZ ;  /* 0x0000002013137824 */ /* 0x000fce00078e00ff */
.L_x_175:
[----:B------:R-:W0:Y:S01]  /*6dd0*/  S2R R10, SR_CgaCtaId ;  /* 0x00000000000a7919 */ /* 0x000e220000008800 */
[----:B------:R-:W-:Y:S01]  /*6de0*/  MOV R5, 0x400 ;  /* 0x0000040000057802 */ /* 0x000fe20000000f00 */
[----:B------:R-:W1:Y:S03]  /*6df0*/  @!P2 LDC R9, c[0x0][0x500] ;  /* 0x00014000ff09ab82 */ /* 0x000e660000000800 */
[----:B0-----:R-:W-:Y:S02]  /*6e00*/  LEA R12, R10, R5, 0x18 ;  /* 0x000000050a0c7211 */ /* 0x001fe400078ec0ff */
[----:B------:R-:W-:-:S03]  /*6e10*/  SHF.L.U32 R5, R3, 0x1f, RZ ;  /* 0x0000001f03057819 */ /* 0x000fc600000006ff */
[----:B------:R-:W-:-:S04]  /*6e20*/  IMAD R10, R4, 0x8, R12 ;  /* 0x00000008040a7824 */ /* 0x000fc800078e020c */
[----:B------:R-:W0:Y:S02]  /*6e30*/  SYNCS.PHASECHK.TRANS64.TRYWAIT P1, [R10+URZ+0x90], R5 ;  /* 0x000090050a0075a7 */ /* 0x000e24000802017f */
[----:B01----:R-:W-:Y:S05]  /*6e40*/  @!P1 BRA `(.L_x_172) ;  /* 0x0000001400c09947 */ /* 0x003fea0003800000 */
.L_x_208:
[----:B0-----:R-:W-:Y:S01]  /*6e50*/  PRMT R5, R6, 0x9910, RZ ;  /* 0x0000991006057816 */ /* 0x001fe200000000ff */
[----:B------:R0:W-:Y:S03]  /*6e60*/  @!P2 SYNCS.ARRIVE.TRANS64 RZ, [R10+URZ], R9 ;  /* 0x000000090affa9a7 */ /* 0x0001e6000800003f */
[----:B------:R-:W-:-:S13]  /*6e70*/  ISETP.NE.AND P1, PT, R5, 0x2, PT ;  /* 0x000000020500780c */ /* 0x000fda0003f25270 */
[----:B0-----:R-:W-:Y:S05]  /*6e80*/  @P1 BRA `(.L_x_173) ;  /* 0x0000000000041947 */ /* 0x001fea0003800000 */
[----:B------:R-:W-:Y:S01]  /*6e90*/  BPT.TRAP 0x1 ;  /* 0x000000040000795c */ /* 0x000fe20000300000 */
.L_x_173:
[----:B------:R-:W-:Y:S05]  /*6ea0*/  @P0 BRA `(.L_x_174) ;  /* 0x0000000000040947 */ /* 0x000fea0003800000 */
[----:B------:R-:W-:Y:S01]  /*6eb0*/  BPT.TRAP 0x1 ;  /* 0x000000040000795c */ /* 0x000fe20000300000 */
.L_x_174:
[----:B------:R-:W-:Y:S01]  /*6ec0*/  LEA R5, R4, UR27, 0x1 ;  /* 0x0000001b04057c11 */ /* 0x000fe2000f8e08ff */
[----:B------:R-:W-:Y:S01]  /*6ed0*/  VIADD R13, R13, 0xffffffff ;  /* 0xffffffff0d0d7836 */ /* 0x000fe20000000000 */
[----:B------:R-:W-:Y:S01]  /*6ee0*/  R2UR UR22, R19 ;  /* 0x00000000131672ca */ /* 0x000fe200000e0000 */
[----:B------:R-:W-:Y:S01]  /*6ef0*/  UIADD3 UR14, UP0, UR24, 0xf0, URZ ;  /* 0x000000f0180e7890 */ /* 0x000fe2000ff1e03f */
[----:B------:R-:W-:Y:S01]  /*6f00*/  R2UR UR9, R10 ;  /* 0x000000000a0972ca */ /* 0x000fe200000e0000 */
[----:B------:R-:W-:Y:S01]  /*6f10*/  IMAD.SHL.U32 R5, R5, 0x400, RZ ;  /* 0x0000040005057824 */ /* 0x000fe200078e00ff */
[----:B------:R-:W-:Y:S01]  /*6f20*/  R2UR UR10, R11 ;  /* 0x000000000b0a72ca */ /* 0x000fe200000e0000 */
[----:B------:R-:W-:Y:S01]  /*6f30*/  UIADD3 UR30, UP1, UR24, 0x1f0, URZ ;  /* 0x000001f0181e7890 */ /* 0x000fe2000ff3e03f */
[----:B------:R-:W-:Y:S01]  /*6f40*/  R2UR UR12, R2 ;  /* 0x00000000020c72ca */ /* 0x000fe200000e0000 */
[--C-:B------:R-:W-:Y:S01]  /*6f50*/  IMAD R9, R5, 0x2, R12.reuse ;  /* 0x0000000205097824 */ /* 0x100fe200078e020c */
[----:B------:R-:W-:Y:S01]  /*6f60*/  LEA R5, R4, UR7, 0xc ;  /* 0x0000000704057c11 */ /* 0x000fe2000f8e60ff */
[----:B------:R-:W-:Y:S01]  /*6f70*/  UIADD3.X UR15, URZ, UR25, URZ, UP0, !UPT ;  /* 0x000000193f0f7290 */ /* 0x000fe200087fe43f */
[----:B------:R-:W-:Y:S01]  /*6f80*/  R2UR UR23, R22 ;  /* 0x00000000161772ca */ /* 0x000fe200000e0000 */
[----:B------:R-:W-:Y:S01]  /*6f90*/  UPRMT UR20, URZ, 0x5410, UR18 ;  /* 0x000054103f147896 */ /* 0x000fe20008000012 */
[----:B------:R-:W-:Y:S01]  /*6fa0*/  R2UR UR8, R9 ;  /* 0x00000000090872ca */ /* 0x000fe200000e0000 */
[----:B------:R-:W-:Y:S01]  /*6fb0*/  IMAD R5, R5, 0x2, R12 ;  /* 0x0000000205057824 */ /* 0x000fe200078e020c */
[----:B------:R-:W-:Y:S01]  /*6fc0*/  ISETP.GT.AND P3, PT, R13, 0x1, PT ;  /* 0x000000010d00780c */ /* 0x000fe20003f64270 */
[----:B------:R-:W-:Y:S01]  /*6fd0*/  VIADD R4, R4, 0x1 ;  /* 0x0000000104047836 */ /* 0x000fe20000000000 */
[----:B------:R-:W-:Y:S01]  /*6fe0*/  UPRMT UR28, URZ, 0x5410, UR19 ;  /* 0x000054103f1c7896 */ /* 0x000fe20008000013 */
[----:B------:R-:W-:Y:S01]  /*6ff0*/  VIADD R11, R11, 0x20 ;  /* 0x000000200b0b7836 */ /* 0x000fe20000000000 */
[----:B------:R-:W-:Y:S01]  /*7000*/  R2UR UR11, R5 ;  /* 0x00000000050b72ca */ /* 0x000fe200000e0000 */
[----:B------:R-:W-:Y:S01]  /*7010*/  UIADD3.X UR31, URZ, UR25, URZ, UP1, !UPT ;  /* 0x000000193f1f7290 */ /* 0x000fe20008ffe43f */
[----:B------:R-:W-:Y:S01]  /*7020*/  ISETP.NE.AND P1, PT, R4, 0x12, PT ;  /* 0x000000120400780c */ /* 0x000fe20003f25270 */
[----:B------:R-:W-:Y:S01]  /*7030*/  UMOV UR16, 0x0 ;  /* 0x0000000000107882 */ /* 0x000fe20000000000 */
[----:B------:R-:W-:-:S02]  /*7040*/  UMOV UR17, 0x10000000 ;  /* 0x1000000000117882 */ /* 0x000fc40000000000 */
[----:B------:R-:W-:Y:S01]  /*7050*/  SEL R10, RZ, 0x1, P1 ;  /* 0x00000001ff0a7807 */ /* 0x000fe20000800000 */
[----:B------:R-:W-:Y:S01]  /*7060*/  UIADD3 UR8, UR8, 0x200, URZ ;  /* 0x0000020008087890 */ /* 0x000fe2000fffe03f */
[----:B------:R-:W-:Y:S02]  /*7070*/  SEL R4, R4, RZ, P1 ;  /* 0x000000ff04047207 */ /* 0x000fe40000800000 */
[----:B------:R-:W-:-:S03]  /*7080*/  LOP3.LUT R3, R3, R10, RZ, 0x3c, !PT ;  /* 0x0000000a03037212 */ /* 0x000fc600078e3cff */
[----:B------:R-:W-:-:S03]  /*7090*/  UIADD3 UR21, UR11, 0x12200, URZ ;  /* 0x000122000b157890 */ /* 0x000fc6000fffe03f */
[----:B------:R-:W-:Y:S02]  /*70a0*/  UMOV UR11, UR22 ;  /* 0x00000016000b7c82 */ /* 0x000fe40008000000 */
[----:B------:R0:W-:Y:S02]  /*70b0*/  UTMALDG.3D.MULTICAST [UR8], [UR14], UR20, desc[UR16] ;  /* 0x000010080e0073b4 */ /* 0x0001e40008011814 */
[----:B0-----:R-:W-:Y:S01]  /*70c0*/  UMOV UR8, UR21 ;  /* 0x0000001500087c82 */ /* 0x001fe20008000000 */
[----:B------:R-:W-:Y:S02]  /*70d0*/  UMOV UR11, UR23 ;  /* 0x00000017000b7c82 */ /* 0x000fe40008000000 */
[----:B------:R0:W-:Y:S02]  /*70e0*/  UTMALDG.3D.MULTICAST [UR8], [UR30], UR28, desc[UR16] ;  /* 0x000010081e0073b4 */ /* 0x0001e4000801181c */
[----:B0-----:R-:W-:Y:S05]  /*70f0*/  @P3 BRA `(.L_x_175) ;  /* 0xfffffffc00343947 */ /* 0x001fea000383ffff */
.L_x_171:
[----:B------:R-:W-:Y:S05]  /*7100*/  BSYNC B1 ;  /* 0x0000000000017941 */ /* 0x000fea0003800000 */
.L_x_170:
[----:B------:R-:W2:Y:S01]  /*7110*/  LDL.64 R14, [R1] ;  /* 0x00000000010e7983 */ /* 0x000ea20000100a00 */
[----:B------:R-:W-:Y:S01]  /*7120*/  LOP3.LUT P4, RZ, R8, 0xff, RZ, 0xc0, !PT ;  /* 0x000000ff08ff7812 */ /* 0x000fe2000788c0ff */
[----:B------:R-:W-:Y:S01]  /*7130*/  VIADD R4, R7, UR40 ;  /* 0x0000002807047c36 */ /* 0x000fe20008000000 */
[----:B------:R-:W-:Y:S01]  /*7140*/  ULDC.64 UR8, c[0x0][0x650] ;  /* 0x0001940000087ab9 */ /* 0x000fe20000000a00 */
[----:B------:R-:W-:Y:S01]  /*7150*/  IMAD.U32 R7, RZ, RZ, UR40 ;  /* 0x00000028ff077e24 */ /* 0x000fe2000f8e00ff */
[----:B------:R-:W-:Y:S01]  /*7160*/  UISETP.GE.U32.AND UP0, UPT, UR40, 0x12, UPT ;  /* 0x000000122800788c */ /* 0x000fe2000bf06070 */
[----:B------:R-:W-:Y:S01]  /*7170*/  BSSY B1, `(.L_x_176) ;  /* 0x000006f000017945 */ /* 0x000fe20003800000 */
[----:B------:R-:W-:Y:S01]  /*7180*/  ISETP.GT.U32.AND P1, PT, R4, 0x11, PT ;  /* 0x000000110400780c */ /* 0x000fe20003f24070 */
[----:B------:R-:W-:Y:S01]  /*7190*/  IMAD.MOV.U32 R19, RZ, RZ, -0x1 ;  /* 0xffffffffff137424 */ /* 0x000fe200078e00ff */
[----:B------:R-:W-:Y:S01]  /*71a0*/  PRMT R8, RZ, 0x7610, R8 ;  /* 0x00007610ff087816 */ /* 0x000fe20000000008 */
[----:B------:R-:W-:Y:S01]  /*71b0*/  IMAD.MOV.U32 R22, RZ, RZ, -0x1 ;  /* 0xffffffffff167424 */ /* 0x000fe200078e00ff */
[----:B------:R-:W-:-:S02]  /*71c0*/  ISETP.LT.U32.AND P1, PT, R7, 0x12, P1 ;  /* 0x000000120700780c */ /* 0x000fc40000f21070 */
[----:B------:R-:W-:Y:S01]  /*71d0*/  PLOP3.LUT P3, PT, PT, PT, UP0, 0x80, 0x0 ;  /* 0x000000000000781c */ /* 0x000fe20003f6f008 */
[----:B------:R-:W0:Y:S01]  /*71e0*/  @P4 S2R R3, SR_CgaCtaId ;  /* 0x0000000000034919 */ /* 0x000e220000008800 */
[----:B------:R-:W-:-:S04]  /*71f0*/  @P4 MOV R2, 0x400 ;  /* 0x0000040000024802 */ /* 0x000fc80000000f00 */
[----:B0-----:R-:W-:Y:S01]  /*7200*/  @P4 LEA R5, R3, R2, 0x18 ;  /* 0x0000000203054211 */ /* 0x001fe200078ec0ff */
[----:B------:R-:W-:-:S03]  /*7210*/  IMAD.WIDE.U32 R2, R4, 0x38e38e39, RZ ;  /* 0x38e38e3904027825 */ /* 0x000fc600078e00ff */
[----:B------:R0:W-:Y:S01]  /*7220*/  @P4 SYNCS.ARRIVE.TRANS64.A1T0 RZ, [R5+URZ+0x158], RZ ;  /* 0x000158ff05ff49a7 */ /* 0x0001e2000810003f */
[----:B------:R-:W-:Y:S01]  /*7230*/  IMAD.MOV.U32 R2, RZ, RZ, -0x1 ;  /* 0xffffffffff027424 */ /* 0x000fe200078e00ff */
[----:B0-----:R-:W-:Y:S02]  /*7240*/  SHF.R.U32.HI R5, RZ, 0x2, R3 ;  /* 0x00000002ff057819 */ /* 0x001fe40000011603 */
[----:B------:R-:W-:-:S03]  /*7250*/  SEL R3, RZ, 0x1, !P1 ;  /* 0x00000001ff037807 */ /* 0x000fc60004800000 */
[----:B------:R-:W-:Y:S01]  /*7260*/  IMAD R7, R5, -0x12, R4 ;  /* 0xffffffee05077824 */ /* 0x000fe200078e0204 */
[----:B------:R-:W-:Y:S02]  /*7270*/  LOP3.LUT R0, R0, R3, RZ, 0x3c, !PT ;  /* 0x0000000300007212 */ /* 0x000fe400078e3cff */
[----:B------:R-:W-:Y:S02]  /*7280*/  PRMT R3, RZ, 0x7610, R3 ;  /* 0x00007610ff037816 */ /* 0x000fe40000000003 */
[----:B------:R-:W-:Y:S02]  /*7290*/  @P3 LOP3.LUT R0, R0, 0x1, R5, 0x78, !PT ;  /* 0x0000000100003812 */ /* 0x000fe400078e7805 */
[----:B--2---:R-:W-:-:S04]  /*72a0*/  IADD3 R18, P4, R18, R14, RZ ;  /* 0x0000000e12127210 */ /* 0x004fc80007f9e0ff */
[----:B------:R-:W-:Y:S01]  /*72b0*/  ISETP.GE.U32.AND P1, PT, R18, UR8, PT ;  /* 0x0000000812007c0c */ /* 0x000fe2000bf26070 */
[----:B------:R-:W-:-:S05]  /*72c0*/  IMAD.X R17, R17, 0x1, R23, P4 ;  /* 0x0000000111117824 */ /* 0x000fca00020e0617 */
[----:B------:R-:W-:-:S13]  /*72d0*/  ISETP.GE.U32.AND.EX P1, PT, R17, UR9, PT, P1 ;  /* 0x0000000911007c0c */ /* 0x000fda000bf26110 */
[----:B------:R-:W-:Y:S05]  /*72e0*/  @P1 BRA `(.L_x_177) ;  /* 0x00000004005c1947 */ /* 0x000fea0003800000 */
[----:B------:R-:W0:Y:S01]  /*72f0*/  S2R R11, SR_CTAID.X ;  /* 0x00000000000b7919 */ /* 0x000e220000002500 */
[----:B------:R-:W-:Y:S01]  /*7300*/  ULDC.64 UR8, c[0x0][0x628] ;  /* 0x00018a0000087ab9 */ /* 0x000fe20000000a00 */
[----:B------:R-:W1:Y:S01]  /*7310*/  LDC R12, c[0x0][0x144] ;  /* 0x00005100ff0c7b82 */ /* 0x000e620000000800 */
[----:B------:R-:W-:Y:S01]  /*7320*/  ISETP.NE.U32.AND P1, PT, RZ, UR8, PT ;  /* 0x00000008ff007c0c */ /* 0x000fe2000bf25070 */
[----:B------:R-:W2:Y:S01]  /*7330*/  S2R R9, SR_CTAID.Y ;  /* 0x0000000000097919 */ /* 0x000ea20000002600 */
[----:B------:R-:W-:Y:S01]  /*7340*/  ULDC UR10, c[0x0][0x150] ;  /* 0x00005400000a7ab9 */ /* 0x000fe20000000800 */
[----:B------:R-:W-:Y:S01]  /*7350*/  ULDC UR11, c[0x0][0x630] ;  /* 0x00018c00000b7ab9 */ /* 0x000fe20000000800 */
[----:B------:R-:W-:Y:S01]  /*7360*/  ISETP.NE.AND.EX P1, PT, RZ, UR9, PT, P1 ;  /* 0x00000009ff007c0c */ /* 0x000fe2000bf25310 */
[----:B------:R-:W-:Y:S01]  /*7370*/  IMAD.MOV.U32 R2, RZ, RZ, R18 ;  /* 0x000000ffff027224 */ /* 0x000fe200078e0012 */
[----:B0-----:R-:W-:-:S05]  /*7380*/  I2FP.F32.U32 R3, R11 ;  /* 0x0000000b00037245 */ /* 0x001fca0000201000 */
[----:B------:R-:W-:Y:S01]  /*7390*/  FMUL R14, R3, UR10 ;  /* 0x0000000a030e7c20 */ /* 0x000fe20008400000 */
[----:B------:R-:W-:-:S05]  /*73a0*/  IMAD.MOV.U32 R3, RZ, RZ, R17 ;  /* 0x000000ffff037224 */ /* 0x000fca00078e0011 */
[----:B--2---:R-:W-:Y:S05]  /*73b0*/  @!P1 BRA `(.L_x_178) ;  /* 0x0000000000289947 */ /* 0x004fea0003800000 */
[----:B------:R-:W-:Y:S02]  /*73c0*/  ULDC UR10, c[0x0][0x634] ;  /* 0x00018d00000a7ab9 */ /* 0x000fe40000000800 */
[----:B------:R-:W-:-:S05]  /*73d0*/  IADD3 R3, P1, R18, UR10, RZ ;  /* 0x0000000a12037c10 */ /* 0x000fca000ff3e0ff */
[----:B------:R-:W-:-:S04]  /*73e0*/  IMAD.X R13, RZ, RZ, R17, P1 ;  /* 0x000000ffff0d7224 */ /* 0x000fc800008e0611 */
[----:B------:R-:W-:-:S04]  /*73f0*/  IMAD.WIDE.U32 R4, R13, UR8, RZ ;  /* 0x000000080d047c25 */ /* 0x000fc8000f8e00ff */
[----:B------:R-:W-:-:S04]  /*7400*/  IMAD.WIDE.U32 R4, P1, R3, UR9, R4 ;  /* 0x0000000903047c25 */ /* 0x000fc8000f820004 */
[----:B------:R-:W-:-:S04]  /*7410*/  IMAD.WIDE.U32 R2, R3, UR8, RZ ;  /* 0x0000000803027c25 */ /* 0x000fc8000f8e00ff */
[----:B------:R-:W-:Y:S01]  /*7420*/  IMAD.MOV.U32 R2, RZ, RZ, R5 ;  /* 0x000000ffff027224 */ /* 0x000fe200078e0005 */
[----:B------:R-:W-:Y:S01]  /*7430*/  IADD3 RZ, P3, R3, R4, RZ ;  /* 0x0000000403ff7210 */ /* 0x000fe20007f7e0ff */
[----:B------:R-:W-:-:S04]  /*7440*/  IMAD.X R3, RZ, RZ, RZ, P1 ;  /* 0x000000ffff037224 */ /* 0x000fc800008e06ff */
[----:B------:R-:W-:-:S08]  /*7450*/  IMAD.WIDE.U32.X R2, R13, UR9, R2, P3 ;  /* 0x000000090d027c25 */ /* 0x000fd000098e0402 */
.L_x_178:
[--C-:B------:R-:W-:Y:S01]  /*7460*/  SHF.R.U64 R10, R2, UR11, R3.reuse ;  /* 0x0000000b020a7c19 */ /* 0x100fe20008001203 */
[----:B------:R-:W0:Y:S01]  /*7470*/  F2I.U32.TRUNC.NTZ R14, R14 ;  /* 0x0000000e000e7305 */ /* 0x000e22000020f000 */
[----:B------:R-:W-:Y:S01]  /*7480*/  SHF.R.U32.HI R2, RZ, UR11, R3 ;  /* 0x0000000bff027c19 */ /* 0x000fe20008011603 */
[----:B------:R-:W-:Y:S01]  /*7490*/  ULDC.64 UR8, c[0x0][0x620] ;  /* 0x0001880000087ab9 */ /* 0x000fe20000000a00 */
[----:B------:R-:W-:Y:S01]  /*74a0*/  IADD3 R5, P1, RZ, -R10, RZ ;  /* 0x8000000aff057210 */ /* 0x000fe20007f3e0ff */
[----:B------:R-:W-:Y:S01]  /*74b0*/  IMAD.MOV.U32 R3, RZ, RZ, R17 ;  /* 0x000000ffff037224 */ /* 0x000fe200078e0011 */
[----:B------:R-:W-:-:S03]  /*74c0*/  ULDC.64 UR10, c[0x0][0x640] ;  /* 0x00019000000a7ab9 */ /* 0x000fc60000000a00 */
[----:B------:R-:W-:Y:S01]  /*74d0*/  IMAD.X R2, RZ, RZ, ~R2, P1 ;  /* 0x000000ffff027224 */ /* 0x000fe200008e0e02 */
[----:B------:R-:W-:-:S03]  /*74e0*/  ISETP.NE.U32.AND P1, PT, RZ, UR10, PT ;  /* 0x0000000aff007c0c */ /* 0x000fc6000bf25070 */
[----:B------:R-:W-:Y:S01]  /*74f0*/  IMAD R4, R2, UR8, RZ ;  /* 0x0000000802047c24 */ /* 0x000fe2000f8e02ff */
[----:B------:R-:W-:Y:S01]  /*7500*/  ISETP.NE.AND.EX P1, PT, RZ, UR11, PT, P1 ;  /* 0x0000000bff007c0c */ /* 0x000fe2000bf25310 */
[----:B------:R-:W-:-:S04]  /*7510*/  IMAD.MOV.U32 R2, RZ, RZ, R18 ;  /* 0x000000ffff027224 */ /* 0x000fc800078e0012 */
[----:B------:R-:W-:Y:S01]  /*7520*/  IMAD.WIDE.U32 R2, R5, UR8, R2 ;  /* 0x0000000805027c25 */ /* 0x000fe2000f8e0002 */
[----:B------:R-:W-:-:S03]  /*7530*/  ULDC UR8, c[0x0][0x618] ;  /* 0x0001860000087ab9 */ /* 0x000fc60000000800 */
[----:B------:R-:W-:Y:S01]  /*7540*/  IMAD R5, R5, UR9, R4 ;  /* 0x0000000905057c24 */ /* 0x000fe2000f8e0204 */
[----:B------:R-:W-:Y:S01]  /*7550*/  ULDC UR9, c[0x0][0x154] ;  /* 0x0000550000097ab9 */ /* 0x000fe20000000800 */
[----:B0-----:R-:W-:Y:S02]  /*7560*/  IMAD.MOV R4, RZ, RZ, -R14 ;  /* 0x000000ffff047224 */ /* 0x001fe400078e0a0e */
[----:B------:R-:W0:Y:S01]  /*7570*/  LDC R14, c[0x0][0x148] ;  /* 0x00005200ff0e7b82 */ /* 0x000e220000000800 */
[----:B------:R-:W-:Y:S02]  /*7580*/  IMAD.IADD R3, R3, 0x1, R5 ;  /* 0x0000000103037824 */ /* 0x000fe400078e0205 */
[----:B-1----:R-:W-:Y:S01]  /*7590*/  IMAD R11, R12, R4, R11 ;  /* 0x000000040c0b7224 */ /* 0x002fe200078e020b */
[----:B------:R-:W-:Y:S02]  /*75a0*/  I2FP.F32.U32 R4, R9 ;  /* 0x0000000900047245 */ /* 0x000fe40000201000 */
[----:B------:R-:W-:-:S02]  /*75b0*/  SHF.R.U64 R12, R2, UR8, R3 ;  /* 0x00000008020c7c19 */ /* 0x000fc40008001203 */
[----:B------:R-:W-:Y:S01]  /*75c0*/  SHF.R.U32.HI R3, RZ, UR8, R3 ;  /* 0x00000008ff037c19 */ /* 0x000fe20008011603 */
[----:B------:R-:W-:Y:S01]  /*75d0*/  FMUL R4, R4, UR9 ;  /* 0x0000000904047c20 */ /* 0x000fe20008400000 */
[----:B------:R-:W-:Y:S02]  /*75e0*/  ULDC UR8, c[0x0][0x608] ;  /* 0x0001820000087ab9 */ /* 0x000fe40000000800 */
[--C-:B------:R-:W-:Y:S01]  /*75f0*/  SHF.R.U64 R15, R12, UR8, R3.reuse ;  /* 0x000000080c0f7c19 */ /* 0x100fe20008001203 */
[----:B------:R1:W2:Y:S01]  /*7600*/  F2I.U32.TRUNC.NTZ R20, R4 ;  /* 0x0000000400147305 */ /* 0x0002a2000020f000 */
[----:B------:R-:W-:Y:S01]  /*7610*/  SHF.R.U32.HI R2, RZ, UR8, R3 ;  /* 0x00000008ff027c19 */ /* 0x000fe20008011603 */
[----:B------:R-:W-:-:S03]  /*7620*/  ULDC UR8, c[0x0][0x658] ;  /* 0x0001960000087ab9 */ /* 0x000fc60000000800 */
[--C-:B------:R-:W-:Y:S02]  /*7630*/  SHF.R.U64 R13, R15, UR8, R2.reuse ;  /* 0x000000080f0d7c19 */ /* 0x100fe40008001202 */
[----:B------:R-:W-:-:S03]  /*7640*/  SHF.R.U32.HI R19, RZ, UR8, R2 ;  /* 0x00000008ff137c19 */ /* 0x000fc60008011602 */
[----:B------:R-:W-:Y:S02]  /*7650*/  IMAD.MOV.U32 R2, RZ, RZ, R13 ;  /* 0x000000ffff027224 */ /* 0x000fe400078e000d */
[----:B------:R-:W-:Y:S01]  /*7660*/  IMAD.MOV.U32 R3, RZ, RZ, R19 ;  /* 0x000000ffff037224 */ /* 0x000fe200078e0013 */
[----:B-1----:R-:W-:Y:S06]  /*7670*/  @!P1 BRA `(.L_x_179) ;  /* 0x0000000000289947 */ /* 0x002fec0003800000 */
        /* <DEDUP_REMOVED lines=10> */
.L_x_179:
[----:B------:R-:W1:Y:S01]  /*7720*/  LDC R4, c[0x0][0x65c] ;  /* 0x00019700ff047b82 */ /* 0x000e620000000800 */
[----:B------:R-:W-:Y:S01]  /*7730*/  ULDC UR8, c[0x0][0x648] ;  /* 0x0001920000087ab9 */ /* 0x000fe20000000800 */
[----:B------:R-:W-:Y:S01]  /*7740*/  LOP3.LUT R15, R15, UR13, RZ, 0xc0, !PT ;  /* 0x0000000d0f0f7c12 */ /* 0x000fe2000f8ec0ff */
[----:B--2---:R-:W-:Y:S01]  /*7750*/  IMAD.MOV R20, RZ, RZ, -R20 ;  /* 0x000000ffff147224 */ /* 0x004fe200078e0a14 */
[----:B------:R-:W-:Y:S01]  /*7760*/  SHF.R.U64 R2, R2, UR8, R3 ;  /* 0x0000000802027c19 */ /* 0x000fe20008001203 */
[----:B------:R-:W-:Y:S01]  /*7770*/  ULDC UR8, c[0x0][0x638] ;  /* 0x00018e0000087ab9 */ /* 0x000fe20000000800 */
[----:B------:R-:W-:Y:S01]  /*7780*/  LOP3.LUT R12, R12, UR4, RZ, 0xc0, !PT ;  /* 0x000000040c0c7c12 */ /* 0x000fe2000f8ec0ff */
[----:B------:R-:W-:Y:S01]  /*7790*/  ULDC UR9, c[0x0][0x610] ;  /* 0x0001840000097ab9 */ /* 0x000fe20000000800 */
[----:B------:R-:W-:Y:S01]  /*77a0*/  IMAD.MOV.U32 R3, RZ, RZ, 0x1 ;  /* 0x00000001ff037424 */ /* 0x000fe200078e00ff */
[----:B-1----:R-:W-:Y:S01]  /*77b0*/  ISETP.NE.AND P1, PT, R4, 0x1, PT ;  /* 0x000000010400780c */ /* 0x002fe20003f25270 */
[----:B------:R-:W-:-:S02]  /*77c0*/  IMAD.MOV R4, RZ, RZ, -R2 ;  /* 0x000000ffff047224 */ /* 0x000fc400078e0a02 */
[----:B------:R-:W-:Y:S02]  /*77d0*/  IMAD R2, R2, UR5, R15 ;  /* 0x0000000502027c24 */ /* 0x000fe4000f8e020f */
[----:B------:R-:W-:Y:S01]  /*77e0*/  IMAD R13, R4, UR8, R13 ;  /* 0x00000008040d7c24 */ /* 0x000fe2000f8e020d */
[----:B------:R-:W-:-:S07]  /*77f0*/  ULDC UR8, c[0x0][0x600] ;  /* 0x0001800000087ab9 */ /* 0x000fce0000000800 */
[----:B0-----:R-:W-:-:S04]  /*7800*/  @P1 IMAD R11, R14, R20, R9 ;  /* 0x000000140e0b1224 */ /* 0x001fc800078e0209 */
[----:B------:R-:W-:Y:S02]  /*7810*/  IMAD R11, R2, UR9, R11 ;  /* 0x00000009020b7c24 */ /* 0x000fe4000f8e020b */
[----:B------:R-:W-:-:S05]  /*7820*/  IMAD R2, R13, UR8, R12 ;  /* 0x000000080d027c24 */ /* 0x000fca000f8e020c */
[----:B------:R-:W-:Y:S02]  /*7830*/  SEL R22, R2, R11, !P1 ;  /* 0x0000000b02167207 */ /* 0x000fe40004800000 */
[----:B------:R-:W-:Y:S01]  /*7840*/  SEL R19, R11, R2, !P1 ;  /* 0x000000020b137207 */ /* 0x000fe20004800000 */
[----:B------:R-:W-:-:S07]  /*7850*/  IMAD.MOV.U32 R2, RZ, RZ, R10 ;  /* 0x000000ffff027224 */ /* 0x000fce00078e000a */
.L_x_177:
[----:B------:R-:W-:Y:S05]  /*7860*/  BSYNC B1 ;  /* 0x0000000000017941 */ /* 0x000fea0003800000 */
.L_x_176:
[----:B------:R-:W-:-:S13]  /*7870*/  LOP3.LUT P1, RZ, R3, 0xff, RZ, 0xc0, !PT ;  /* 0x000000ff03ff7812 */ /* 0x000fda000782c0ff */
[----:B------:R-:W-:Y:S05]  /*7880*/  @P1 BRA `(.L_x_180) ;  /* 0xfffffff400181947 */ /* 0x000fea000383ffff */
[----:B------:R-:W-:Y:S05]  /*7890*/  BSYNC B0 ;  /* 0x0000000000007941 */ /* 0x000fea0003800000 */
.L_x_168:
[----:B------:R-:W-:-:S03]  /*78a0*/  UMOV UR8, 0xffffffff ;  /* 0xffffffff00087882 */ /* 0x000fc60000000000 */
[----:B------:R-:W-:Y:S05]  /*78b0*/  BRA.DIV UR8, `(.L_x_181) ;  /* 0x0000000e08387947 */ /* 0x000fea000b800000 */
[----:B------:R-:W-:-:S13]  /*78c0*/  ELECT P6, URZ, PT ;  /* 0x00000000003f782f */ /* 0x000fda00038c0000 */
.L_x_211:
[----:B------:R-:W-:Y:S04]  /*78d0*/  BSSY B0, `(.L_x_182) ;  /* 0x00000a9000007945 */ /* 0x000fe80003800000 */
[----:B------:R-:W-:Y:S05]  /*78e0*/  @!P6 BRA `(.L_x_183) ;  /* 0x00000008009ce947 */ /* 0x000fea0003800000 */
[----:B------:R-:W-:-:S04]  /*78f0*/  LOP3.LUT R16, R16, 0x2, RZ, 0xfc, !PT ;  /* 0x0000000210107812 */ /* 0x000fc800078efcff */
[----:B------:R-:W-:-:S13]  /*7900*/  ISETP.NE.AND P0, PT, R16, 0x3, PT ;  /* 0x000000031000780c */ /* 0x000fda0003f05270 */
[----:B------:R-:W-:Y:S05]  /*7910*/  @!P0 BRA `(.L_x_184) ;  /* 0x0000000000048947 */ /* 0x000fea0003800000 */
[----:B------:R-:W-:Y:S01]  /*7920*/  BPT.TRAP 0x1 ;  /* 0x000000040000795c */ /* 0x000fe20000300000 */
.L_x_184:
[----:B------:R-:W0:Y:S01]  /*7930*/  S2R R3, SR_CgaCtaId ;  /* 0x0000000000037919 */ /* 0x000e220000008800 */
[----:B------:R-:W-:Y:S02]  /*7940*/  MOV R2, 0x400 ;  /* 0x0000040000027802 */ /* 0x000fe40000000f00 */
[----:B------:R-:W-:Y:S02]  /*7950*/  SHF.L.U32 R4, R0, 0x1f, RZ ;  /* 0x0000001f00047819 */ /* 0x000fe400000006ff */
[----:B0-----:R-:W-:-:S05]  /*7960*/  LEA R2, R3, R2, 0x18 ;  /* 0x0000000203027211 */ /* 0x001fca00078ec0ff */
[----:B------:R-:W-:-:S04]  /*7970*/  VIADD R2, R2, 0x90 ;  /* 0x0000009002027836 */ /* 0x000fc80000000000 */
[C---:B------:R-:W-:Y:S02]  /*7980*/  IMAD R9, R7.reuse, 0x8, R2 ;  /* 0x0000000807097824 */ /* 0x040fe400078e0202 */
[----:B------:R-:W-:Y:S02]  /*7990*/  VIADD R7, R7, 0x1 ;  /* 0x0000000107077836 */ /* 0x000fe40000000000 */
[----:B------:R-:W0:Y:S03]  /*79a0*/  SYNCS.PHASECHK.TRANS64.TRYWAIT P0, [R9+URZ], R4 ;  /* 0x00000004090075a7 */ /* 0x000e26000800017f */
[----:B------:R-:W-:-:S04]  /*79b0*/  ISETP.NE.AND P1, PT, R7, 0x12, PT ;  /* 0x000000120700780c */ /* 0x000fc80003f25270 */
[----:B------:R-:W-:Y:S02]  /*79c0*/  SEL R3, RZ, 0x1, P1 ;  /* 0x00000001ff037807 */ /* 0x000fe40000800000 */
[----:B------:R-:W-:Y:S02]  /*79d0*/  SEL R7, R7, RZ, P1 ;  /* 0x000000ff07077207 */ /* 0x000fe40000800000 */
[----:B------:R-:W-:-:S03]  /*79e0*/  LOP3.LUT R6, R0, R3, RZ, 0x3c, !PT ;  /* 0x0000000300067212 */ /* 0x000fc600078e3cff */
[----:B------:R-:W-:Y:S01]  /*79f0*/  IMAD R8, R7, 0x8, R2 ;  /* 0x0000000807087824 */ /* 0x000fe200078e0202 */
[----:B------:R-:W-:Y:S01]  /*7a00*/  SHF.L.U32 R5, R6, 0x1f, RZ ;  /* 0x0000001f06057819 */ /* 0x000fe200000006ff */
[----:B0-----:R-:W-:Y:S06]  /*7a10*/  @!P0 BRA `(.L_x_185) ;  /* 0x0000000c00008947 */ /* 0x001fec0003800000 */
.L_x_212:
[----:B------:R-:W1:Y:S01]  /*7a20*/  SYNCS.PHASECHK.TRANS64.TRYWAIT P0, [R8+URZ], R5 ;  /* 0x00000005080075a7 */ /* 0x000e62000800017f */
[----:B------:R-:W-:-:S05]  /*7a30*/  VIADD R0, R7, 0x1 ;  /* 0x0000000107007836 */ /* 0x000fca0000000000 */
[----:B------:R-:W-:-:S04]  /*7a40*/  ISETP.NE.AND P1, PT, R0, 0x12, PT ;  /* 0x000000120000780c */ /* 0x000fc80003f25270 */
[----:B------:R-:W-:Y:S02]  /*7a50*/  SEL R3, RZ, 0x1, P1 ;  /* 0x00000001ff037807 */ /* 0x000fe40000800000 */
[----:B------:R-:W-:Y:S02]  /*7a60*/  SEL R7, R0, RZ, P1 ;  /* 0x000000ff00077207 */ /* 0x000fe40000800000 */
[----:B------:R-:W-:-:S03]  /*7a70*/  LOP3.LUT R6, R6, R3, RZ, 0x3c, !PT ;  /* 0x0000000306067212 */ /* 0x000fc600078e3cff */
[----:B0-----:R-:W-:Y:S01]  /*7a80*/  IMAD R9, R7, 0x8, R2 ;  /* 0x0000000807097824 */ /* 0x001fe200078e0202 */
[----:B------:R-:W-:Y:S01]  /*7a90*/  SHF.L.U32 R4, R6, 0x1f, RZ ;  /* 0x0000001f06047819 */ /* 0x000fe200000006ff */
[----:B-1----:R-:W-:Y:S06]  /*7aa0*/  @!P0 BRA `(.L_x_186) ;  /* 0x0000000800f08947 */ /* 0x002fec0003800000 */
.L_x_213:
        /* <DEDUP_REMOVED lines=9> */
.L_x_214:
        /* <DEDUP_REMOVED lines=9> */
.L_x_215:
        /* <DEDUP_REMOVED lines=9> */
.L_x_216:
        /* <DEDUP_REMOVED lines=9> */
.L_x_217:
        /* <DEDUP_REMOVED lines=9> */
.L_x_218:
        /* <DEDUP_REMOVED lines=9> */
.L_x_219:
        /* <DEDUP_REMOVED lines=9> */
.L_x_220:
        /* <DEDUP_REMOVED lines=9> */
.L_x_221:
        /* <DEDUP_REMOVED lines=9> */
.L_x_222:
        /* <DEDUP_REMOVED lines=9> */
.L_x_223:
        /* <DEDUP_REMOVED lines=9> */
.L_x_224:
        /* <DEDUP_REMOVED lines=9> */
.L_x_225:
        /* <DEDUP_REMOVED lines=9> */
.L_x_226:
[----:B------:R-:W1:Y:S01]  /*8200*/  SYNCS.PHASECHK.TRANS64.TRYWAIT P0, [R8+URZ], R5 ;  /* 0x00000005080075a7 */ /* 0x000e62000800017f */
[----:B------:R-:W-:-:S05]  /*8210*/  VIADD R0, R7, 0x1 ;  /* 0x0000000107007836 */ /* 0x000fca0000000000 */
[----:B------:R-:W-:-:S04]  /*8220*/  ISETP.NE.AND P1, PT, R0, 0x12, PT ;  /* 0x000000120000780c */ /* 0x000fc80003f25270 */
[----:B------:R-:W-:Y:S02]  /*8230*/  SEL R3, RZ, 0x1, P1 ;  /* 0x00000001ff037807 */ /* 0x000fe40000800000 */
[----:B------:R-:W-:Y:S02]  /*8240*/  SEL R7, R0, RZ, P1 ;  /* 0x000000ff00077207 */ /* 0x000fe40000800000 */
[----:B0-----:R-:W-:-:S03]  /*8250*/  LOP3.LUT R9, R6, R3, RZ, 0x3c, !PT ;  /* 0x0000000306097212 */ /* 0x001fc600078e3cff */
[----:B------:R-:W-:Y:S01]  /*8260*/  IMAD R11, R7, 0x8, R2 ;  /* 0x00000008070b7824 */ /* 0x000fe200078e0202 */
[----:B------:R-:W-:Y:S01]  /*8270*/  SHF.L.U32 R6, R9, 0x1f, RZ ;  /* 0x0000001f09067819 */ /* 0x000fe200000006ff */
[----:B-1----:R-:W-:Y:S06]  /*8280*/  @!P0 BRA `(.L_x_200) ;  /* 0x0000000800108947 */ /* 0x002fec0003800000 */
.L_x_227:
[----:B------:R-:W1:Y:S01]  /*8290*/  SYNCS.PHASECHK.TRANS64.TRYWAIT P0, [R11+URZ], R6 ;  /* 0x000000060b0075a7 */ /* 0x000e62000800017f */
[----:B------:R-:W-:-:S05]  /*82a0*/  VIADD R0, R7, 0x1 ;  /* 0x0000000107007836 */ /* 0x000fca0000000000 */
[----:B------:R-:W-:-:S04]  /*82b0*/  ISETP.NE.AND P1, PT, R0, 0x12, PT ;  /* 0x000000120000780c */ /* 0x000fc80003f25270 */
[----:B------:R-:W-:Y:S02]  /*82c0*/  SEL R4, RZ, 0x1, P1 ;  /* 0x00000001ff047807 */ /* 0x000fe40000800000 */
[----:B------:R-:W-:Y:S02]  /*82d0*/  SEL R3, R0, RZ, P1 ;  /* 0x000000ff00037207 */ /* 0x000fe40000800000 */
[----:B------:R-:W-:Y:S01]  /*82e0*/  LOP3.LUT R0, R9, R4, RZ, 0x3c, !PT ;  /* 0x0000000409007212 */ /* 0x000fe200078e3cff */
[----:B-1----:R-:W-:Y:S06]  /*82f0*/  @!P0 BRA `(.L_x_201) ;  /* 0x0000000800088947 */ /* 0x002fec0003800000 */
.L_x_228:
[----:B------:R-:W-:Y:S01]  /*8300*/  IMAD R3, R3, 0x8, R2 ;  /* 0x0000000803037824 */ /* 0x000fe200078e0202 */
[----:B------:R-:W-:-:S07]  /*8310*/  SHF.L.U32 R0, R0, 0x1f, RZ ;  /* 0x0000001f00007819 */ /* 0x000fce00000006ff */
.L_x_202:
[----:B--2---:R2:W3:Y:S02]  /*8320*/  SYNCS.PHASECHK.TRANS64.TRYWAIT P0, [R3+URZ], R0 ;  /* 0x00000000030075a7 */ /* 0x0044e4000800017f */
[----:B---3--:R-:W-:Y:S05]  /*8330*/  @!P0 NANOSLEEP.SYNCS 0x989680 ;  /* 0x009896800000895d */ /* 0x008fea0003900000 */
[----:B------:R-:W3:Y:S02]  /*8340*/  @!P0 SYNCS.PHASECHK.TRANS64 P0, [R3+URZ], R0 ;  /* 0x00000000030085a7 */ /* 0x000ee4000800007f */
[----:B---3--:R-:W-:Y:S05]  /*8350*/  @!P0 BRA `(.L_x_202) ;  /* 0xfffffffc00f08947 */ /* 0x008fea000383ffff */
.L_x_183:
[----:B------:R-:W-:Y:S05]  /*8360*/  BSYNC B0 ;  /* 0x0000000000007941 */ /* 0x000fea0003800000 */
.L_x_182:
[----:B------:R-:W-:Y:S05]  /*8370*/  EXIT ;  /* 0x000000000000794d */ /* 0x000fea0003800000 */
.L_x_20:
[----:B-1----:R1:W2:Y:S02]  /*8380*/  SYNCS.PHASECHK.TRANS64.TRYWAIT P0, [R97+URZ], R0 ;  /* 0x00000000610075a7 */ /* 0x0022a4000800017f */
[----:B--2---:R-:W-:Y:S05]  /*8390*/  @!P0 NANOSLEEP.SYNCS 0x989680 ;  /* 0x009896800000895d */ /* 0x004fea0003900000 */
[----:B------:R-:W2:Y:S02]  /*83a0*/  @!P0 SYNCS.PHASECHK.TRANS64 P0, [R97+URZ], R0 ;  /* 0x00000000610085a7 */ /* 0x000ea4000800007f */
[----:B--2---:R-:W-:Y:S05]  /*83b0*/  @!P0 BRA `(.L_x_20) ;  /* 0xfffffffc00f08947 */ /* 0x004fea000383ffff */
[----:B------:R-:W-:Y:S05]  /*83c0*/  BRA `(.L_x_203) ;  /* 0xffffff9400607947 */ /* 0x000fea000383ffff */
.L_x_25:
[----:B--2---:R2:W3:Y:S02]  /*83d0*/  SYNCS.PHASECHK.TRANS64.TRYWAIT P1, [R3+URZ], R0 ;  /* 0x00000000030075a7 */ /* 0x0044e4000802017f */
[----:B---3--:R-:W-:Y:S05]  /*83e0*/  @!P1 NANOSLEEP.SYNCS 0x989680 ;  /* 0x009896800000995d */ /* 0x008fea0003900000 */
[----:B------:R-:W3:Y:S02]  /*83f0*/  @!P1 SYNCS.PHASECHK.TRANS64 P1, [R3+URZ], R0 ;  /* 0x00000000030095a7 */ /* 0x000ee4000802007f */
[----:B---3--:R-:W-:Y:S05]  /*8400*/  @!P1 BRA `(.L_x_25) ;  /* 0xfffffffc00f09947 */ /* 0x008fea000383ffff */
[----:B------:R-:W-:Y:S05]  /*8410*/  BRA `(.L_x_24) ;  /* 0xffffff9400c47947 */ /* 0x000fea000383ffff */
.L_x_30:
[----:B--2---:R-:W-:-:S04]  /*8420*/  IMAD.U32 R5, RZ, RZ, UR4 ;  /* 0x00000004ff057e24 */ /* 0x004fc8000f8e00ff */
[----:B------:R2:W3:Y:S03]  /*8430*/  SYNCS.PHASECHK.TRANS64.TRYWAIT P1, [R5+URZ], R4 ;  /* 0x00000004050075a7 */ /* 0x0004e6000802017f */
[----:B---3--:R-:W-:Y:S05]  /*8440*/  @!P1 NANOSLEEP.SYNCS 0x989680 ;  /* 0x009896800000995d */ /* 0x008fea0003900000 */
[----:B------:R-:W3:Y:S02]  /*8450*/  @!P1 SYNCS.PHASECHK.TRANS64 P1, [R5+URZ], R4 ;  /* 0x00000004050095a7 */ /* 0x000ee4000802007f */
[----:B---3--:R-:W-:Y:S05]  /*8460*/  @!P1 BRA `(.L_x_30) ;  /* 0xfffffffc00ec9947 */ /* 0x008fea000383ffff */
[----:B------:R-:W-:Y:S05]  /*8470*/  BRA `(.L_x_29) ;  /* 0xffffff98003c7947 */ /* 0x000fea000383ffff */
.L_x_36:
[----:B-1----:R1:W2:Y:S02]  /*8480*/  SYNCS.PHASECHK.TRANS64.TRYWAIT P0, [R97+URZ+0x10], R0 ;  /* 0x00001000610075a7 */ /* 0x0022a4000800017f */
[----:B--2---:R-:W-:Y:S05]  /*8490*/  @!P0 NANOSLEEP.SYNCS 0x989680 ;  /* 0x009896800000895d */ /* 0x004fea0003900000 */
[----:B------:R-:W2:Y:S02]  /*84a0*/  @!P0 SYNCS.PHASECHK.TRANS64 P0, [R97+URZ+0x10], R0 ;  /* 0x00001000610085a7 */ /* 0x000ea4000800007f */
[----:B--2---:R-:W-:Y:S05]  /*84b0*/  @!P0 BRA `(.L_x_36) ;  /* 0xfffffffc00f08947 */ /* 0x004fea000383ffff */
[----:B------:R-:W-:Y:S05]  /*84c0*/  BRA `(.L_x_204) ;  /* 0xffffff9c00487947 */ /* 0x000fea000383ffff */
.L_x_169:
[----:B------:R-:W-:Y:S01]  /*84d0*/  BSSY B1, `(.L_x_205) ;  /* 0x0000006000017945 */ /* 0x000fe20003800000 */
[----:B------:R-:W-:-:S07]  /*84e0*/  IMAD.MOV.U32 R15, RZ, RZ, -0x1 ;  /* 0xffffffffff0f7424 */ /* 0x000fce00078e00ff */
[----:B-----5:R-:W-:Y:S05]  /*84f0*/  WARPSYNC.COLLECTIVE R15, `(.L_x_206) ;  /* 0x000000000f0c7348 */ /* 0x020fea0003c00000 */
[----:B------:R-:W-:Y:S02]  /*8500*/  ELECT P6, UR62, PT ;  /* 0x00000000003e782f */ /* 0x000fe400038c0000 */
[----:B------:R-:W-:Y:S01]  /*8510*/  MOV R14, UR62 ;  /* 0x0000003e000e7c02 */ /* 0x000fe20008000f00 */
[----:B-----5:R-:W-:Y:S10]  /*8520*/  ENDCOLLECTIVE ;  /* 0x000000000000791b */ /* 0x020ff40003800000 */
.L_x_206:
[----:B------:R-:W-:Y:S05]  /*8530*/  BSYNC B1 ;  /* 0x0000000000017941 */ /* 0x000fea0003800000 */
.L_x_205:
[----:B------:R-:W-:Y:S05]  /*8540*/  BRA `(.L_x_207) ;  /* 0xffffffe400f47947 */ /* 0x000fea000383ffff */
.L_x_172:
[----:B0-----:R0:W1:Y:S02]  /*8550*/  SYNCS.PHASECHK.TRANS64.TRYWAIT P1, [R10+URZ+0x90], R5 ;  /* 0x000090050a0075a7 */ /* 0x001064000802017f */
[----:B-1----:R-:W-:Y:S05]  /*8560*/  @!P1 NANOSLEEP.SYNCS 0x989680 ;  /* 0x009896800000995d */ /* 0x002fea0003900000 */
[----:B------:R-:W1:Y:S02]  /*8570*/  @!P1 SYNCS.PHASECHK.TRANS64 P1, [R10+URZ+0x90], R5 ;  /* 0x000090050a0095a7 */ /* 0x000e64000802007f */
[----:B-1----:R-:W-:Y:S05]  /*8580*/  @!P1 BRA `(.L_x_172) ;  /* 0xfffffffc00f09947 */ /* 0x002fea000383ffff */
[----:B------:R-:W-:Y:S05]  /*8590*/  BRA `(.L_x_208) ;  /* 0xffffffe8002c7947 */ /* 0x000fea000383ffff */
.L_x_181:
[----:B------:R-:W-:Y:S01]  /*85a0*/  BSSY B0, `(.L_x_209) ;  /* 0x0000006000007945 */ /* 0x000fe20003800000 */
[----:B------:R-:W-:-:S07]  /*85b0*/  IMAD.MOV.U32 R15, RZ, RZ, -0x1 ;  /* 0xffffffffff0f7424 */ /* 0x000fce00078e00ff */
[----:B-----5:R-:W-:Y:S05]  /*85c0*/  WARPSYNC.COLLECTIVE R15, `(.L_x_210) ;  /* 0x000000000f0c7348 */ /* 0x020fea0003c00000 */
[----:B------:R-:W-:Y:S02]  /*85d0*/  ELECT P6, UR62, PT ;  /* 0x00000000003e782f */ /* 0x000fe400038c0000 */
[----:B------:R-:W-:Y:S01]  /*85e0*/  MOV R14, UR62 ;  /* 0x0000003e000e7c02 */ /* 0x000fe20008000f00 */
[----:B-----5:R-:W-:Y:S10]  /*85f0*/  ENDCOLLECTIVE ;  /* 0x000000000000791b */ /* 0x020ff40003800000 */
.L_x_210:
[----:B------:R-:W-:Y:S05]  /*8600*/  BSYNC B0 ;  /* 0x0000000000007941 */ /* 0x000fea0003800000 */
.L_x_209:
[----:B------:R-:W-:Y:S05]  /*8610*/  BRA `(.L_x_211) ;  /* 0xfffffff000ac7947 */ /* 0x000fea000383ffff */
.L_x_185:
[----:B0-----:R0:W1:Y:S02]  /*8620*/  SYNCS.PHASECHK.TRANS64.TRYWAIT P0, [R9+URZ], R4 ;  /* 0x00000004090075a7 */ /* 0x001064000800017f */
[----:B-1----:R-:W-:Y:S05]  /*8630*/  @!P0 NANOSLEEP.SYNCS 0x989680 ;  /* 0x009896800000895d */ /* 0x002fea0003900000 */
[----:B------:R-:W1:Y:S02]  /*8640*/  @!P0 SYNCS.PHASECHK.TRANS64 P0, [R9+URZ], R4 ;  /* 0x00000004090085a7 */ /* 0x000e64000800007f */
[----:B-1----:R-:W-:Y:S05]  /*8650*/  @!P0 BRA `(.L_x_185) ;  /* 0xfffffffc00f08947 */ /* 0x002fea000383ffff */
[----:B------:R-:W-:Y:S05]  /*8660*/  BRA `(.L_x_212) ;  /* 0xfffffff000ec7947 */ /* 0x000fea000383ffff */
.L_x_186:
[----:B0-----:R0:W1:Y:S02]  /*8670*/  SYNCS.PHASECHK.TRANS64.TRYWAIT P0, [R8+URZ], R5 ;  /* 0x00000005080075a7 */ /* 0x001064000800017f */
[----:B-1----:R-:W-:Y:S05]  /*8680*/  @!P0 NANOSLEEP.SYNCS 0x989680 ;  /* 0x009896800000895d */ /* 0x002fea0003900000 */
[----:B------:R-:W1:Y:S02]  /*8690*/  @!P0 SYNCS.PHASECHK.TRANS64 P0, [R8+URZ], R5 ;  /* 0x00000005080085a7 */ /* 0x000e64000800007f */
[----:B-1----:R-:W-:Y:S05]  /*86a0*/  @!P0 BRA `(.L_x_186) ;  /* 0xfffffffc00f08947 */ /* 0x002fea000383ffff */
[----:B------:R-:W-:Y:S05]  /*86b0*/  BRA `(.L_x_213) ;  /* 0xfffffff000fc7947 */ /* 0x000fea000383ffff */
.L_x_187:
[----:B0-----:R0:W1:Y:S02]  /*86c0*/  SYNCS.PHASECHK.TRANS64.TRYWAIT P0, [R9+URZ], R4 ;  /* 0x00000004090075a7 */ /* 0x001064000800017f */
[----:B-1----:R-:W-:Y:S05]  /*86d0*/  @!P0 NANOSLEEP.SYNCS 0x989680 ;  /* 0x009896800000895d */ /* 0x002fea0003900000 */
[----:B------:R-:W1:Y:S02]  /*86e0*/  @!P0 SYNCS.PHASECHK.TRANS64 P0, [R9+URZ], R4 ;  /* 0x00000004090085a7 */ /* 0x000e64000800007f */
[----:B-1----:R-:W-:Y:S05]  /*86f0*/  @!P0 BRA `(.L_x_187) ;  /* 0xfffffffc00f08947 */ /* 0x002fea000383ffff */
[----:B------:R-:W-:Y:S05]  /*8700*/  BRA `(.L_x_214) ;  /* 0xfffffff4000c7947 */ /* 0x000fea000383ffff */
.L_x_188:
[----:B0-----:R0:W1:Y:S02]  /*8710*/  SYNCS.PHASECHK.TRANS64.TRYWAIT P0, [R8+URZ], R5 ;  /* 0x00000005080075a7 */ /* 0x001064000800017f */
[----:B-1----:R-:W-:Y:S05]  /*8720*/  @!P0 NANOSLEEP.SYNCS 0x989680 ;  /* 0x009896800000895d */ /* 0x002fea0003900000 */
[----:B------:R-:W1:Y:S02]  /*8730*/  @!P0 SYNCS.PHASECHK.TRANS64 P0, [R8+URZ], R5 ;  /* 0x00000005080085a7 */ /* 0x000e64000800007f */
[----:B-1----:R-:W-:Y:S05]  /*8740*/  @!P0 BRA `(.L_x_188) ;  /* 0xfffffffc00f08947 */ /* 0x002fea000383ffff */
[----:B------:R-:W-:Y:S05]  /*8750*/  BRA `(.L_x_215) ;  /* 0xfffffff4001c7947 */ /* 0x000fea000383ffff */
.L_x_189:
[----:B0-----:R0:W1:Y:S02]  /*8760*/  SYNCS.PHASECHK.TRANS64.TRYWAIT P0, [R9+URZ], R4 ;  /* 0x00000004090075a7 */ /* 0x001064000800017f */
[----:B-1----:R-:W-:Y:S05]  /*8770*/  @!P0 NANOSLEEP.SYNCS 0x989680 ;  /* 0x009896800000895d */ /* 0x002fea0003900000 */
[----:B------:R-:W1:Y:S02]  /*8780*/  @!P0 SYNCS.PHASECHK.TRANS64 P0, [R9+URZ], R4 ;  /* 0x00000004090085a7 */ /* 0x000e64000800007f */
[----:B-1----:R-:W-:Y:S05]  /*8790*/  @!P0 BRA `(.L_x_189) ;  /* 0xfffffffc00f08947 */ /* 0x002fea000383ffff */
[----:B------:R-:W-:Y:S05]  /*87a0*/  BRA `(.L_x_216) ;  /* 0xfffffff4002c7947 */ /* 0x000fea000383ffff */
.L_x_190:
[----:B0-----:R0:W1:Y:S02]  /*87b0*/  SYNCS.PHASECHK.TRANS64.TRYWAIT P0, [R8+URZ], R5 ;  /* 0x00000005080075a7 */ /* 0x001064000800017f */
[----:B-1----:R-:W-:Y:S05]  /*87c0*/  @!P0 NANOSLEEP.SYNCS 0x989680 ;  /* 0x009896800000895d */ /* 0x002fea0003900000 */
[----:B------:R-:W1:Y:S02]  /*87d0*/  @!P0 SYNCS.PHASECHK.TRANS64 P0, [R8+URZ], R5 ;  /* 0x00000005080085a7 */ /* 0x000e64000800007f */
[----:B-1----:R-:W-:Y:S05]  /*87e0*/  @!P0 BRA `(.L_x_190) ;  /* 0xfffffffc00f08947 */ /* 0x002fea000383ffff */
[----:B------:R-:W-:Y:S05]  /*87f0*/  BRA `(.L_x_217) ;  /* 0xfffffff4003c7947 */ /* 0x000fea000383ffff */
.L_x_191:
[----:B0-----:R0:W1:Y:S02]  /*8800*/  SYNCS.PHASECHK.TRANS64.TRYWAIT P0, [R9+URZ], R4 ;  /* 0x00000004090075a7 */ /* 0x001064000800017f */
[----:B-1----:R-:W-:Y:S05]  /*8810*/  @!P0 NANOSLEEP.SYNCS 0x989680 ;  /* 0x009896800000895d */ /* 0x002fea0003900000 */
[----:B------:R-:W1:Y:S02]  /*8820*/  @!P0 SYNCS.PHASECHK.TRANS64 P0, [R9+URZ], R4 ;  /* 0x00000004090085a7 */ /* 0x000e64000800007f */
[----:B-1----:R-:W-:Y:S05]  /*8830*/  @!P0 BRA `(.L_x_191) ;  /* 0xfffffffc00f08947 */ /* 0x002fea000383ffff */
[----:B------:R-:W-:Y:S05]  /*8840*/  BRA `(.L_x_218) ;  /* 0xfffffff4004c7947 */ /* 0x000fea000383ffff */
.L_x_192:
[----:B0-----:R0:W1:Y:S02]  /*8850*/  SYNCS.PHASECHK.TRANS64.TRYWAIT P0, [R8+URZ], R5 ;  /* 0x00000005080075a7 */ /* 0x001064000800017f */
[----:B-1----:R-:W-:Y:S05]  /*8860*/  @!P0 NANOSLEEP.SYNCS 0x989680 ;  /* 0x009896800000895d */ /* 0x002fea0003900000 */
[----:B------:R-:W1:Y:S02]  /*8870*/  @!P0 SYNCS.PHASECHK.TRANS64 P0, [R8+URZ], R5 ;  /* 0x00000005080085a7 */ /* 0x000e64000800007f */
[----:B-1----:R-:W-:Y:S05]  /*8880*/  @!P0 BRA `(.L_x_192) ;  /* 0xfffffffc00f08947 */ /* 0x002fea000383ffff */
[----:B------:R-:W-:Y:S05]  /*8890*/  BRA `(.L_x_219) ;  /* 0xfffffff4005c7947 */ /* 0x000fea000383ffff */
.L_x_193:
[----:B0-----:R0:W1:Y:S02]  /*88a0*/  SYNCS.PHASECHK.TRANS64.TRYWAIT P0, [R9+URZ], R4 ;  /* 0x00000004090075a7 */ /* 0x001064000800017f */
[----:B-1----:R-:W-:Y:S05]  /*88b0*/  @!P0 NANOSLEEP.SYNCS 0x989680 ;  /* 0x009896800000895d */ /* 0x002fea0003900000 */
[----:B------:R-:W1:Y:S02]  /*88c0*/  @!P0 SYNCS.PHASECHK.TRANS64 P0, [R9+URZ], R4 ;  /* 0x00000004090085a7 */ /* 0x000e64000800007f */
[----:B-1----:R-:W-:Y:S05]  /*88d0*/  @!P0 BRA `(.L_x_193) ;  /* 0xfffffffc00f08947 */ /* 0x002fea000383ffff */
[----:B------:R-:W-:Y:S05]  /*88e0*/  BRA `(.L_x_220) ;  /* 0xfffffff4006c7947 */ /* 0x000fea000383ffff */
.L_x_194:
[----:B0-----:R0:W1:Y:S02]  /*88f0*/  SYNCS.PHASECHK.TRANS64.TRYWAIT P0, [R8+URZ], R5 ;  /* 0x00000005080075a7 */ /* 0x001064000800017f */
[----:B-1----:R-:W-:Y:S05]  /*8900*/  @!P0 NANOSLEEP.SYNCS 0x989680 ;  /* 0x009896800000895d */ /* 0x002fea0003900000 */
[----:B------:R-:W1:Y:S02]  /*8910*/  @!P0 SYNCS.PHASECHK.TRANS64 P0, [R8+URZ], R5 ;  /* 0x00000005080085a7 */ /* 0x000e64000800007f */
[----:B-1----:R-:W-:Y:S05]  /*8920*/  @!P0 BRA `(.L_x_194) ;  /* 0xfffffffc00f08947 */ /* 0x002fea000383ffff */
[----:B------:R-:W-:Y:S05]  /*8930*/  BRA `(.L_x_221) ;  /* 0xfffffff4007c7947 */ /* 0x000fea000383ffff */
.L_x_195:
[----:B0-----:R0:W1:Y:S02]  /*8940*/  SYNCS.PHASECHK.TRANS64.TRYWAIT P0, [R9+URZ], R4 ;  /* 0x00000004090075a7 */ /* 0x001064000800017f */
[----:B-1----:R-:W-:Y:S05]  /*8950*/  @!P0 NANOSLEEP.SYNCS 0x989680 ;  /* 0x009896800000895d */ /* 0x002fea0003900000 */
[----:B------:R-:W1:Y:S02]  /*8960*/  @!P0 SYNCS.PHASECHK.TRANS64 P0, [R9+URZ], R4 ;  /* 0x00000004090085a7 */ /* 0x000e64000800007f */
[----:B-1----:R-:W-:Y:S05]  /*8970*/  @!P0 BRA `(.L_x_195) ;  /* 0xfffffffc00f08947 */ /* 0x002fea000383ffff */
[----:B------:R-:W-:Y:S05]  /*8980*/  BRA `(.L_x_222) ;  /* 0xfffffff4008c7947 */ /* 0x000fea000383ffff */
.L_x_196:
[----:B0-----:R0:W1:Y:S02]  /*8990*/  SYNCS.PHASECHK.TRANS64.TRYWAIT P0, [R8+URZ], R5 ;  /* 0x00000005080075a7 */ /* 0x001064000800017f */
[----:B-1----:R-:W-:Y:S05]  /*89a0*/  @!P0 NANOSLEEP.SYNCS 0x989680 ;  /* 0x009896800000895d */ /* 0x002fea0003900000 */
[----:B------:R-:W1:Y:S02]  /*89b0*/  @!P0 SYNCS.PHASECHK.TRANS64 P0, [R8+URZ], R5 ;  /* 0x00000005080085a7 */ /* 0x000e64000800007f */
[----:B-1----:R-:W-:Y:S05]  /*89c0*/  @!P0 BRA `(.L_x_196) ;  /* 0xfffffffc00f08947 */ /* 0x002fea000383ffff */
[----:B------:R-:W-:Y:S05]  /*89d0*/  BRA `(.L_x_223) ;  /* 0xfffffff4009c7947 */ /* 0x000fea000383ffff */
.L_x_197:
[----:B0-----:R0:W1:Y:S02]  /*89e0*/  SYNCS.PHASECHK.TRANS64.TRYWAIT P0, [R9+URZ], R4 ;  /* 0x00000004090075a7 */ /* 0x001064000800017f */
[----:B-1----:R-:W-:Y:S05]  /*89f0*/  @!P0 NANOSLEEP.SYNCS 0x989680 ;  /* 0x009896800000895d */ /* 0x002fea0003900000 */
[----:B------:R-:W1:Y:S02]  /*8a00*/  @!P0 SYNCS.PHASECHK.TRANS64 P0, [R9+URZ], R4 ;  /* 0x00000004090085a7 */ /* 0x000e64000800007f */
[----:B-1----:R-:W-:Y:S05]  /*8a10*/  @!P0 BRA `(.L_x_197) ;  /* 0xfffffffc00f08947 */ /* 0x002fea000383ffff */
[----:B------:R-:W-:Y:S05]  /*8a20*/  BRA `(.L_x_224) ;  /* 0xfffffff400ac7947 */ /* 0x000fea000383ffff */
.L_x_198:
[----:B0-----:R0:W1:Y:S02]  /*8a30*/  SYNCS.PHASECHK.TRANS64.TRYWAIT P0, [R8+URZ], R5 ;  /* 0x00000005080075a7 */ /* 0x001064000800017f */
[----:B-1----:R-:W-:Y:S05]  /*8a40*/  @!P0 NANOSLEEP.SYNCS 0x989680 ;  /* 0x009896800000895d */ /* 0x002fea0003900000 */
[----:B------:R-:W1:Y:S02]  /*8a50*/  @!P0 SYNCS.PHASECHK.TRANS64 P0, [R8+URZ], R5 ;  /* 0x00000005080085a7 */ /* 0x000e64000800007f */
[----:B-1----:R-:W-:Y:S05]  /*8a60*/  @!P0 BRA `(.L_x_198) ;  /* 0xfffffffc00f08947 */ /* 0x002fea000383ffff */
[----:B------:R-:W-:Y:S05]  /*8a70*/  BRA `(.L_x_225) ;  /* 0xfffffff400bc7947 */ /* 0x000fea000383ffff */
.L_x_199:
[----:B0-----:R0:W1:Y:S02]  /*8a80*/  SYNCS.PHASECHK.TRANS64.TRYWAIT P0, [R9+URZ], R4 ;  /* 0x00000004090075a7 */ /* 0x001064000800017f */
[----:B-1----:R-:W-:Y:S05]  /*8a90*/  @!P0 NANOSLEEP.SYNCS 0x989680 ;  /* 0x009896800000895d */ /* 0x002fea0003900000 */
[----:B------:R-:W1:Y:S02]  /*8aa0*/  @!P0 SYNCS.PHASECHK.TRANS64 P0, [R9+URZ], R4 ;  /* 0x00000004090085a7 */ /* 0x000e64000800007f */
[----:B-1----:R-:W-:Y:S05]  /*8ab0*/  @!P0 BRA `(.L_x_199) ;  /* 0xfffffffc00f08947 */ /* 0x002fea000383ffff */
[----:B------:R-:W-:Y:S05]  /*8ac0*/  BRA `(.L_x_226) ;  /* 0xfffffff400cc7947 */ /* 0x000fea000383ffff */
.L_x_200:
[----:B0-----:R0:W1:Y:S02]  /*8ad0*/  SYNCS.PHASECHK.TRANS64.TRYWAIT P0, [R8+URZ], R5 ;  /* 0x00000005080075a7 */ /* 0x001064000800017f */
[----:B-1----:R-:W-:Y:S05]  /*8ae0*/  @!P0 NANOSLEEP.SYNCS 0x989680 ;  /* 0x009896800000895d */ /* 0x002fea0003900000 */
[----:B------:R-:W1:Y:S02]  /*8af0*/  @!P0 SYNCS.PHASECHK.TRANS64 P0, [R8+URZ], R5 ;  /* 0x00000005080085a7 */ /* 0x000e64000800007f */
[----:B-1----:R-:W-:Y:S05]  /*8b00*/  @!P0 BRA `(.L_x_200) ;  /* 0xfffffffc00f08947 */ /* 0x002fea000383ffff */
[----:B------:R-:W-:Y:S05]  /*8b10*/  BRA `(.L_x_227) ;  /* 0xfffffff400dc7947 */ /* 0x000fea000383ffff */
.L_x_201:
[----:B-1----:R1:W2:Y:S02]  /*8b20*/  SYNCS.PHASECHK.TRANS64.TRYWAIT P0, [R11+URZ], R6 ;  /* 0x000000060b0075a7 */ /* 0x0022a4000800017f */
[----:B--2---:R-:W-:Y:S05]  /*8b30*/  @!P0 NANOSLEEP.SYNCS 0x989680 ;  /* 0x009896800000895d */ /* 0x004fea0003900000 */
[----:B------:R-:W2:Y:S02]  /*8b40*/  @!P0 SYNCS.PHASECHK.TRANS64 P0, [R11+URZ], R6 ;  /* 0x000000060b0085a7 */ /* 0x000ea4000800007f */
[----:B--2---:R-:W-:Y:S05]  /*8b50*/  @!P0 BRA `(.L_x_201) ;  /* 0xfffffffc00f08947 */ /* 0x004fea000383ffff */
[----:B------:R-:W-:Y:S05]  /*8b60*/  BRA `(.L_x_228) ;  /* 0xfffffff400e47947 */ /* 0x000fea000383ffff */
.L_x_229:
[----:B------:R-:W-:-:S00]  /*8b70*/  BRA `(.L_x_229) ;  /* 0xfffffffc00fc7947 */ /* 0x000fc0000383ffff */
[----:B------:R-:W-:-:S00]  /*8b80*/  NOP ;  /* 0x0000000000007918 */ /* 0x000fc00000000000 */
[----:B------:R-:W-:-:S00]  /*8b90*/  NOP ;  /* 0x0000000000007918 */ /* 0x000fc00000000000 */
[----:B------:R-:W-:-:S00]  /*8ba0*/  NOP ;  /* 0x0000000000007918 */ /* 0x000fc00000000000 */
[----:B------:R-:W-:-:S00]  /*8bb0*/  NOP ;  /* 0x0000000000007918 */ /* 0x000fc00000000000 */
[----:B------:R-:W-:-:S00]  /*8bc0*/  NOP ;  /* 0x0000000000007918 */ /* 0x000fc00000000000 */
[----:B------:R-:W-:-:S00]  /*8bd0*/  NOP ;  /* 0x0000000000007918 */ /* 0x000fc00000000000 */
[----:B------:R-:W-:-:S00]  /*8be0*/  NOP ;  /* 0x0000000000007918 */ /* 0x000fc00000000000 */
[----:B------:R-:W-:-:S00]  /*8bf0*/  NOP ;  /* 0x0000000000007918 */ /* 0x000fc00000000000 */
.L_x_230:


//--------------------- .nv.global.init           --------------------------
	.section	.nv.global.init,"aw",@progbits
.nv.global.init:
	.type		$str$22,@object
	.size		$str$22,($str$23 - $str$22)
$str$22:
        /*0000*/ 	.byte	0x6b, 0x5f, 0x74, 0x69, 0x6c, 0x65, 0x5f, 0x63, 0x6f, 0x75, 0x6e, 0x74, 0x20, 0x3e, 0x3d, 0x20
        /*0010*/ 	.byte	0x31, 0x00
	.type		$str$23,@object
	.size		$str$23,(__unnamed_1 - $str$23)
$str$23:
        /*0012*/ 	.byte	0x2f, 0x74, 0x6d, 0x70, 0x2f, 0x63, 0x75, 0x74, 0x6c, 0x61, 0x73, 0x73, 0x5f, 0x73, 0x77, 0x65
        /*0022*/ 	.byte	0x65, 0x70, 0x5f, 0x73, 0x72, 0x63, 0x2f, 0x69, 0x6e, 0x63, 0x6c, 0x75, 0x64, 0x65, 0x2f, 0x63
        /*0032*/ 	.byte	0x75, 0x74, 0x6c, 0x61, 0x73, 0x73, 0x2f, 0x67, 0x65, 0x6d, 0x6d, 0x2f, 0x63, 0x6f, 0x6c, 0x6c
        /*0042*/ 	.byte	0x65, 0x63, 0x74, 0x69, 0x76, 0x65, 0x2f, 0x73, 0x6d, 0x39, 0x30, 0x5f, 0x6d, 0x6d, 0x61, 0x5f
        /*0052*/ 	.byte	0x74, 0x6d, 0x61, 0x5f, 0x67, 0x6d, 0x6d, 0x61, 0x5f, 0x73, 0x73, 0x5f, 0x77, 0x61, 0x72, 0x70
        /*0062*/ 	.byte	0x73, 0x70, 0x65, 0x63, 0x69, 0x61, 0x6c, 0x69, 0x7a, 0x65, 0x64, 0x2e, 0x68, 0x70, 0x70, 0x00
	.type		__unnamed_1,@object
	.size		__unnamed_1,(.L_0 - __unnamed_1)
__unnamed_1:
        /*0072*/ 	.byte	0x76, 0x6f, 0x69, 0x64, 0x20, 0x63, 0x75, 0x74, 0x6c, 0x61, 0x73, 0x73, 0x3a, 0x3a, 0x67, 0x65
        /* <DEDUP_REMOVED lines=180> */
        /*0bc2*/ 	.byte	0x3a, 0x3a, 0x69, 0x64, 0x65, 0x6e, 0x74, 0x69, 0x74, 0x79, 0x5d, 0x00
.L_0:


//--------------------- .nv.shared._ZN7cutlass13device_kernelINS_4gemm6kernel13GemmUniversalIN4cute5tupleIJiiiiEEENS1_10collective13CollectiveMmaINS1_34MainloopSm90TmaGmmaWarpSpecializedILi18ENS5_IJNS4_1CILi2EEESB_NSA_ILi1EEEEEENS1_32KernelTmaWarpSpecializedPingpongEEENS5_IJNSA_ILi64EEENSA_ILi128EEENSA_ILi32EEEEEENS_6half_tENS5_IJlSC_lEEESK_SL_NS4_8TiledMMAINS4_8MMA_AtomIJNS4_4SM904GMMA26MMA_64x128x16_F32F16F16_SSILNSP_5MajorE0ELSR_0ELNSP_7ScaleInE1ELSS_1EEEEEENS4_6LayoutINS5_IJSC_SC_SC_EEENS5_IJNSA_ILi0EEESX_SX_EEEEENS5_IJNS4_10UnderscoreES10_S10_EEEEENS4_23SM90_TMA_LOAD_MULTICASTENS4_14ComposedLayoutINS4_7SwizzleILi2ELi4ELi3EEENS4_18smem_ptr_flag_bitsILi16EEENSV_INS5_IJNSA_ILi8EEESI_EEENS5_IJSI_SC_EEEEEEEvNS4_8identityES13_S1D_vS1E_EENS_8epilogue10collective6detail29Sm90TmaWarpSpecializedAdapterINS1H_15DefaultEpilogueISK_SL_SL_NS1G_6thread17LinearCombinationISK_Li1EffLNS1L_9ScaleType4KindE0ELNS_15FloatRoundStyleE2ESK_EENS1_15EpilogueDefaultEEEEEvvEEEEvNT_6ParamsE --------------------------
	.section	.nv.shared._ZN7cutlass13device_kernelINS_4gemm6kernel13GemmUniversalIN4cute5tupleIJiiiiEEENS1_10collective13CollectiveMmaINS1_34MainloopSm90TmaGmmaWarpSpecializedILi18ENS5_IJNS4_1CILi2EEESB_NSA_ILi1EEEEEENS1_32KernelTmaWarpSpecializedPingpongEEENS5_IJNSA_ILi64EEENSA_ILi128EEENSA_ILi32EEEEEENS_6half_tENS5_IJlSC_lEEESK_SL_NS4_8TiledMMAINS4_8MMA_AtomIJNS4_4SM904GMMA26MMA_64x128x16_F32F16F16_SSILNSP_5MajorE0ELSR_0ELNSP_7ScaleInE1ELSS_1EEEEEENS4_6LayoutINS5_IJSC_SC_SC_EEENS5_IJNSA_ILi0EEESX_SX_EEEEENS5_IJNS4_10UnderscoreES10_S10_EEEEENS4_23SM90_TMA_LOAD_MULTICASTENS4_14ComposedLayoutINS4_7SwizzleILi2ELi4ELi3EEENS4_18smem_ptr_flag_bitsILi16EEENSV_INS5_IJNSA_ILi8EEESI_EEENS5_IJSI_SC_EEEEEEEvNS4_8identityES13_S1D_vS1E_EENS_8epilogue10collective6detail29Sm90TmaWarpSpecializedAdapterINS1H_15DefaultEpilogueISK_SL_SL_NS1G_6thread17LinearCombinationISK_Li1EffLNS1L_9ScaleType4KindE0ELNS_15FloatRoundStyleE2ESK_EENS1_15EpilogueDefaultEEEEEvvEEEEvNT_6ParamsE,"aw",@nobits
	.sectionflags	@""
	.align	16
	.zero		1024


//--------------------- .nv.shared.reserved.0     --------------------------
	.section	.nv.shared.reserved.0,"aw",@nobits
	.weak		__nv_reservedSMEM_offset_0_alias
	.size		__nv_reservedSMEM_offset_0_alias, 0, 0
	.other		__nv_reservedSMEM_offset_0_alias,@"STO_CUDA_RESERVED_SHARED STV_DEFAULT"
__nv_reservedSMEM_offset_0_alias:
	.zero		0


//--------------------- .nv.global                --------------------------
	.section	.nv.global,"aw",@nobits
.nv.global:
	.type		_ZN39_INTERNAL_79e7cd15_4_k_cu_bd36f89c_35794cute1_E,@object
	.size		_ZN39_INTERNAL_79e7cd15_4_k_cu_bd36f89c_35794cute1_E,(_ZN39_INTERNAL_79e7cd15_4_k_cu_bd36f89c_35794cuda3std3__45__cpo6cbeginE - _ZN39_INTERNAL_79e7cd15_4_k_cu_bd36f89c_35794cute1_E)
_ZN39_INTERNAL_79e7cd15_4_k_cu_bd36f89c_35794cute1_E:
	.zero		1
	.type		_ZN39_INTERNAL_79e7cd15_4_k_cu_bd36f89c_35794cuda3std3__45__cpo6cbeginE,@object
	.size		_ZN39_INTERNAL_79e7cd15_4_k_cu_bd36f89c_35794cuda3std3__45__cpo6cbeginE,(_ZN39_INTERNAL_79e7cd15_4_k_cu_bd36f89c_35794cuda3std3__48in_placeE - _ZN39_INTERNAL_79e7cd15_4_k_cu_bd36f89c_35794cuda3std3__45__cpo6cbeginE)
_ZN39_INTERNAL_79e7cd15_4_k_cu_bd36f89c_35794cuda3std3__45__cpo6cbeginE:
	.zero		1
	.type		_ZN39_INTERNAL_79e7cd15_4_k_cu_bd36f89c_35794cuda3std3__48in_placeE,@object
	.size		_ZN39_INTERNAL_79e7cd15_4_k_cu_bd36f89c_35794cuda3std3__48in_placeE,(_ZN39_INTERNAL_79e7cd15_4_k_cu_bd36f89c_35794cuda3std6ranges3__45__cpo9iter_moveE - _ZN39_INTERNAL_79e7cd15_4_k_cu_bd36f89c_35794cuda3std3__48in_placeE)
_ZN39_INTERNAL_79e7cd15_4_k_cu_bd36f89c_35794cuda3std3__48in_placeE:
	.zero		1
	.type		_ZN39_INTERNAL_79e7cd15_4_k_cu_bd36f89c_35794cuda3std6ranges3__45__cpo9iter_moveE,@object
	.size		_ZN39_INTERNAL_79e7cd15_4_k_cu_bd36f89c_35794cuda3std6ranges3__45__cpo9iter_moveE,(_ZN39_INTERNAL_79e7cd15_4_k_cu_bd36f89c_35794cuda3std3__45__cpo5beginE - _ZN39_INTERNAL_79e7cd15_4_k_cu_bd36f89c_35794cuda3std6ranges3__45__cpo9iter_moveE)
_ZN39_INTERNAL_79e7cd15_4_k_cu_bd36f89c_35794cuda3std6ranges3__45__cpo9iter_moveE:
	.zero		1
	.type		_ZN39_INTERNAL_79e7cd15_4_k_cu_bd36f89c_35794cuda3std3__45__cpo5beginE,@object
	.size		_ZN39_INTERNAL_79e7cd15_4_k_cu_bd36f89c_35794cuda3std3__45__cpo5beginE,(_ZN39_INTERNAL_79e7cd15_4_k_cu_bd36f89c_35794cuda3std3__441_GLOBAL__N__79e7cd15_4_k_cu_bd36f89c_35796ignoreE - _ZN39_INTERNAL_79e7cd15_4_k_cu_bd36f89c_35794cuda3std3__45__cpo5beginE)
_ZN39_INTERNAL_79e7cd15_4_k_cu_bd36f89c_35794cuda3std3__45__cpo5beginE:
	.zero		1
	.type		_ZN39_INTERNAL_79e7cd15_4_k_cu_bd36f89c_35794cuda3std3__441_GLOBAL__N__79e7cd15_4_k_cu_bd36f89c_35796ignoreE,@object
	.size		_ZN39_INTERNAL_79e7cd15_4_k_cu_bd36f89c_35794cuda3std3__441_GLOBAL__N__79e7cd15_4_k_cu_bd36f89c_35796ignoreE,(_ZN39_INTERNAL_79e7cd15_4_k_cu_bd36f89c_35794cute7productE - _ZN39_INTERNAL_79e7cd15_4_k_cu_bd36f89c_35794cuda3std3__441_GLOBAL__N__79e7cd15_4_k_cu_bd36f89c_35796ignoreE)
_ZN39_INTERNAL_79e7cd15_4_k_cu_bd36f89c_35794cuda3std3__441_GLOBAL__N__79e7cd15_4_k_cu_bd36f89c_35796ignoreE:
	.zero		1
	.type		_ZN39_INTERNAL_79e7cd15_4_k_cu_bd36f89c_35794cute7productE,@object
	.size		_ZN39_INTERNAL_79e7cd15_4_k_cu_bd36f89c_35794cute7productE,(_ZN39_INTERNAL_79e7cd15_4_k_cu_bd36f89c_35794cuda3std3__45__cpo3endE - _ZN39_INTERNAL_79e7cd15_4_k_cu_bd36f89c_35794cute7productE)
_ZN39_INTERNAL_79e7cd15_4_k_cu_bd36f89c_35794cute7productE:
	.zero		1
	.type		_ZN39_INTERNAL_79e7cd15_4_k_cu_bd36f89c_35794cuda3std3__45__cpo3endE,@object
	.size		_ZN39_INTERNAL_79e7cd15_4_k_cu_bd36f89c_35794cuda3std3__45__cpo3endE,(_ZN39_INTERNAL_79e7cd15_4_k_cu_bd36f89c_35794cuda3std3__419piecewise_constructE - _ZN39_INTERNAL_79e7cd15_4_k_cu_bd36f89c_35794cuda3std3__45__cpo3endE)
_ZN39_INTERNAL_79e7cd15_4_k_cu_bd36f89c_35794cuda3std3__45__cpo3endE:
	.zero		1
	.type		_ZN39_INTERNAL_79e7cd15_4_k_cu_bd36f89c_35794cuda3std3__419piecewise_constructE,@object
	.size		_ZN39_INTERNAL_79e7cd15_4_k_cu_bd36f89c_35794cuda3std3__419piecewise_constructE,(_ZN39_INTERNAL_79e7cd15_4_k_cu_bd36f89c_35794cuda3std3__45__cpo4cendE - _ZN39_INTERNAL_79e7cd15_4_k_cu_bd36f89c_35794cuda3std3__419piecewise_constructE)
_ZN39_INTERNAL_79e7cd15_4_k_cu_bd36f89c_35794cuda3std3__419piecewise_constructE:
	.zero		1
	.type		_ZN39_INTERNAL_79e7cd15_4_k_cu_bd36f89c_35794cuda3std3__45__cpo4cendE,@object
	.size		_ZN39_INTERNAL_79e7cd15_4_k_cu_bd36f89c_35794cuda3std3__45__cpo4cendE,(_ZN39_INTERNAL_79e7cd15_4_k_cu_bd36f89c_35794cuda3std6ranges3__45__cpo4swapE - _ZN39_INTERNAL_79e7cd15_4_k_cu_bd36f89c_35794cuda3std3__45__cpo4cendE)
_ZN39_INTERNAL_79e7cd15_4_k_cu_bd36f89c_35794cuda3std3__45__cpo4cendE:
	.zero		1
	.type		_ZN39_INTERNAL_79e7cd15_4_k_cu_bd36f89c_35794cuda3std6ranges3__45__cpo4swapE,@object
	.size		_ZN39_INTERNAL_79e7cd15_4_k_cu_bd36f89c_35794cuda3std6ranges3__45__cpo4swapE,(.L_8 - _ZN39_INTERNAL_79e7cd15_4_k_cu_bd36f89c_35794cuda3std6ranges3__45__cpo4swapE)
_ZN39_INTERNAL_79e7cd15_4_k_cu_bd36f89c_35794cuda3std6ranges3__45__cpo4swapE:
	.zero		1
.L_8:


//--------------------- .nv.constant0._ZN7cutlass13device_kernelINS_4gemm6kernel13GemmUniversalIN4cute5tupleIJiiiiEEENS1_10collective13CollectiveMmaINS1_34MainloopSm90TmaGmmaWarpSpecializedILi18ENS5_IJNS4_1CILi2EEESB_NSA_ILi1EEEEEENS1_32KernelTmaWarpSpecializedPingpongEEENS5_IJNSA_ILi64EEENSA_ILi128EEENSA_ILi32EEEEEENS_6half_tENS5_IJlSC_lEEESK_SL_NS4_8TiledMMAINS4_8MMA_AtomIJNS4_4SM904GMMA26MMA_64x128x16_F32F16F16_SSILNSP_5MajorE0ELSR_0ELNSP_7ScaleInE1ELSS_1EEEEEENS4_6LayoutINS5_IJSC_SC_SC_EEENS5_IJNSA_ILi0EEESX_SX_EEEEENS5_IJNS4_10UnderscoreES10_S10_EEEEENS4_23SM90_TMA_LOAD_MULTICASTENS4_14ComposedLayoutINS4_7SwizzleILi2ELi4ELi3EEENS4_18smem_ptr_flag_bitsILi16EEENSV_INS5_IJNSA_ILi8EEESI_EEENS5_IJSI_SC_EEEEEEEvNS4_8identityES13_S1D_vS1E_EENS_8epilogue10collective6detail29Sm90TmaWarpSpecializedAdapterINS1H_15DefaultEpilogueISK_SL_SL_NS1G_6thread17LinearCombinationISK_Li1EffLNS1L_9ScaleType4KindE0ELNS_15FloatRoundStyleE2ESK_EENS1_15EpilogueDefaultEEEEEvvEEEEvNT_6ParamsE --------------------------
	.section	.nv.constant0._ZN7cutlass13device_kernelINS_4gemm6kernel13GemmUniversalIN4cute5tupleIJiiiiEEENS1_10collective13CollectiveMmaINS1_34MainloopSm90TmaGmmaWarpSpecializedILi18ENS5_IJNS4_1CILi2EEESB_NSA_ILi1EEEEEENS1_32KernelTmaWarpSpecializedPingpongEEENS5_IJNSA_ILi64EEENSA_ILi128EEENSA_ILi32EEEEEENS_6half_tENS5_IJlSC_lEEESK_SL_NS4_8TiledMMAINS4_8MMA_AtomIJNS4_4SM904GMMA26MMA_64x128x16_F32F16F16_SSILNSP_5MajorE0ELSR_0ELNSP_7ScaleInE1ELSS_1EEEEEENS4_6LayoutINS5_IJSC_SC_SC_EEENS5_IJNSA_ILi0EEESX_SX_EEEEENS5_IJNS4_10UnderscoreES10_S10_EEEEENS4_23SM90_TMA_LOAD_MULTICASTENS4_14ComposedLayoutINS4_7SwizzleILi2ELi4ELi3EEENS4_18smem_ptr_flag_bitsILi16EEENSV_INS5_IJNSA_ILi8EEESI_EEENS5_IJSI_SC_EEEEEEEvNS4_8identityES13_S1D_vS1E_EENS_8epilogue10collective6detail29Sm90TmaWarpSpecializedAdapterINS1H_15DefaultEpilogueISK_SL_SL_NS1G_6thread17LinearCombinationISK_Li1EffLNS1L_9ScaleType4KindE0ELNS_15FloatRoundStyleE2ESK_EENS1_15EpilogueDefaultEEEEEvvEEEEvNT_6ParamsE,"a",@progbits
	.sectionflags	@""
	.align	4
.nv.constant0._ZN7cutlass13device_kernelINS_4gemm6kernel13GemmUniversalIN4cute5tupleIJiiiiEEENS1_10collective13CollectiveMmaINS1_34MainloopSm90TmaGmmaWarpSpecializedILi18ENS5_IJNS4_1CILi2EEESB_NSA_ILi1EEEEEENS1_32KernelTmaWarpSpecializedPingpongEEENS5_IJNSA_ILi64EEENSA_ILi128EEENSA_ILi32EEEEEENS_6half_tENS5_IJlSC_lEEESK_SL_NS4_8TiledMMAINS4_8MMA_AtomIJNS4_4SM904GMMA26MMA_64x128x16_F32F16F16_SSILNSP_5MajorE0ELSR_0ELNSP_7ScaleInE1ELSS_1EEEEEENS4_6LayoutINS5_IJSC_SC_SC_EEENS5_IJNSA_ILi0EEESX_SX_EEEEENS5_IJNS4_10UnderscoreES10_S10_EEEEENS4_23SM90_TMA_LOAD_MULTICASTENS4_14ComposedLayoutINS4_7SwizzleILi2ELi4ELi3EEENS4_18smem_ptr_flag_bitsILi16EEENSV_INS5_IJNSA_ILi8EEESI_EEENS5_IJSI_SC_EEEEEEEvNS4_8identityES13_S1D_vS1E_EENS_8epilogue10collective6detail29Sm90TmaWarpSpecializedAdapterINS1H_15DefaultEpilogueISK_SL_SL_NS1G_6thread17LinearCombinationISK_Li1EffLNS1L_9ScaleType4KindE0ELNS_15FloatRoundStyleE2ESK_EENS1_15EpilogueDefaultEEEEEvvEEEEvNT_6ParamsE:
	.zero		1664


//--------------------- SYMBOLS --------------------------

	.type		.nv.reservedSmem.offset0,@object
	.size		.nv.reservedSmem.offset0,0x4
	.type		__assertfail,@function
